// auto-generated by cutlass_sweep.gemm — config: {"arch": "sm_90", "cluster_m": 1, "cluster_n": 1, "dtype": "bf16", "dtype_b": "e4m3", "layout": "nt", "stages": 0, "tile_k": 128, "tile_m": 64, "tile_n": 128}
#include "cutlass/cutlass.h"
#include "cutlass/gemm/collective/collective_builder.hpp"
#include "cutlass/gemm/device/gemm_universal_adapter.h"
#include "cutlass/gemm/kernel/gemm_universal.hpp"
#include "cutlass/epilogue/collective/collective_builder.hpp"

using ElemA = cutlass::bfloat16_t;
using ElemB = cutlass::float_e4m3_t;
using ElemCD = cutlass::bfloat16_t;
using Acc  = float;
using TileShape    = cute::Shape<cute::_64, cute::_128, cute::_128>;
using ClusterShape = cute::Shape<cute::_1, cute::_1, cute::_1>;

using CollectiveEpilogue = typename cutlass::epilogue::collective::CollectiveBuilder<
    cutlass::arch::Sm90, cutlass::arch::OpClassTensorOp,
    TileShape, ClusterShape,
    cutlass::epilogue::collective::EpilogueTileAuto,
    Acc, Acc,
    ElemCD, cutlass::layout::RowMajor, 128 / cutlass::sizeof_bits<ElemCD>::value,
    ElemCD, cutlass::layout::RowMajor, 128 / cutlass::sizeof_bits<ElemCD>::value,
    cutlass::epilogue::collective::EpilogueScheduleAuto
  >::CollectiveOp;

using CollectiveMainloop = typename cutlass::gemm::collective::CollectiveBuilder<
    cutlass::arch::Sm90, cutlass::arch::OpClassTensorOp,
    ElemA, cutlass::layout::RowMajor, 128 / cutlass::sizeof_bits<ElemA>::value,
    ElemB, cutlass::layout::ColumnMajor, 128 / cutlass::sizeof_bits<ElemB>::value,
    Acc,
    TileShape, ClusterShape,
    cutlass::gemm::collective::StageCountAutoCarveout<static_cast<int>(sizeof(typename CollectiveEpilogue::SharedStorage))>,
    cutlass::gemm::collective::KernelScheduleAuto
  >::CollectiveOp;

using GemmKernel = cutlass::gemm::kernel::GemmUniversal<
    cute::Shape<int,int,int,int>,
    CollectiveMainloop,
    CollectiveEpilogue
>;
using Gemm = cutlass::gemm::device::GemmUniversalAdapter<GemmKernel>;

// Force the device kernel symbol into the cubin without needing a host main.
auto* _anchor = &cutlass::device_kernel<GemmKernel>;


// ===== COMPILED SASS (sm_90a) =====

	.target	sm_90a

	.elftype	@"ET_EXEC"


//--------------------- .note.nv.tkinfo           --------------------------
	.section	.note.nv.tkinfo,"",@"SHT_NOTE"
	.sectionflags	@"SHF_NOTE_NV_TKINFO"
	.tkinfo
        /*0018*/ 	.word	0x00000002
        /*0030*/ 	.string	""
        /*0030*/ 	.string	"ptxas"
        /*0030*/ 	.string	"Cuda compilation tools, release 13.0, V13.0.88"
        /*0030*/ 	.string	"Build cuda_13.0.r13.0/compiler.36424714_0"
        /*0030*/ 	.string	"-arch sm_90a -m 64 "



//--------------------- .note.nv.cuinfo           --------------------------
	.section	.note.nv.cuinfo,"",@"SHT_NOTE"
	.sectionflags	@"SHF_NOTE_NV_CUINFO"
        /*0018*/ 	.short	0x0002
        /*001a*/ 	.short	0x005a
        /*001c*/ 	.short	0x0082
	.zero		2


//--------------------- .nv.info                  --------------------------
	.section	.nv.info,"",@"SHT_CUDA_INFO"
	.align	4


	//----- nvinfo : EIATTR_REGCOUNT
	.align		4
        /*0000*/ 	.byte	0x04, 0x2f
        /*0002*/ 	.short	(.L_16 - .L_15)
	.align		4
.L_15:
        /*0004*/ 	.word	index@(_ZN7cutlass13device_kernelINS_4gemm6kernel13GemmUniversalIN4cute5tupleIJiiiiEEENS1_10collective13CollectiveMmaINS1_49MainloopSm90TmaGmmaRmemAWarpSpecializedMixedInputILi5ENS5_IJNS4_1CILi1EEESB_SB_EEENS1_32KernelTmaWarpSpecializedPingpongEEENS5_IJNSA_ILi64EEENSA_ILi128EEESG_EEENS_10bfloat16_tENS5_IJlSB_lEEENS5_IJNS_12float_e4m3_tEEEESJ_NS4_8TiledMMAINS4_8MMA_AtomIJNS4_4SM904GMMA28MMA_64x128x16_F32BF16BF16_RSILNSP_5MajorE0ELSR_0ELNSP_7ScaleInE1ELSS_1EEEEEENS4_6LayoutISC_NS5_IJNSA_ILi0EEESW_SW_EEEEENS5_IJNS4_10UnderscoreESZ_SZ_EEEEENS4_13SM90_TMA_LOADENS4_14ComposedLayoutINS4_7SwizzleILi3ELi4ELi3EEENS4_18smem_ptr_flag_bitsILi16EEENSV_INS5_IJNSA_ILi8EEESF_EEENS5_IJSF_SB_EEEEEEEvNS4_8identityES12_NS13_IS15_NS16_ILi8EEENSV_INS5_IJS18_SG_EEENS5_IJSG_SB_EEEEEEENS4_9Copy_AtomIJNS4_39AutoVectorizingCopyWithAssumedAlignmentILi128EEESK_EEES1D_EENS_8epilogue10collective6detail29Sm90TmaWarpSpecializedAdapterINS1P_15DefaultEpilogueISI_SJ_SJ_NS1O_6thread17LinearCombinationISI_Li1EffLNS1T_9ScaleType4KindE0ELNS_15FloatRoundStyleE2ESI_EENS1_15EpilogueDefaultEEEEEvvEEEEvNT_6ParamsE)
        /*0008*/ 	.word	0x000000a8


	//----- nvinfo : EIATTR_FRAME_SIZE
	.align		4
.L_16:
        /*000c*/ 	.byte	0x04, 0x11
        /*000e*/ 	.short	(.L_18 - .L_17)
	.align		4
.L_17:
        /*0010*/ 	.word	index@(_ZN7cutlass13device_kernelINS_4gemm6kernel13GemmUniversalIN4cute5tupleIJiiiiEEENS1_10collective13CollectiveMmaINS1_49MainloopSm90TmaGmmaRmemAWarpSpecializedMixedInputILi5ENS5_IJNS4_1CILi1EEESB_SB_EEENS1_32KernelTmaWarpSpecializedPingpongEEENS5_IJNSA_ILi64EEENSA_ILi128EEESG_EEENS_10bfloat16_tENS5_IJlSB_lEEENS5_IJNS_12float_e4m3_tEEEESJ_NS4_8TiledMMAINS4_8MMA_AtomIJNS4_4SM904GMMA28MMA_64x128x16_F32BF16BF16_RSILNSP_5MajorE0ELSR_0ELNSP_7ScaleInE1ELSS_1EEEEEENS4_6LayoutISC_NS5_IJNSA_ILi0EEESW_SW_EEEEENS5_IJNS4_10UnderscoreESZ_SZ_EEEEENS4_13SM90_TMA_LOADENS4_14ComposedLayoutINS4_7SwizzleILi3ELi4ELi3EEENS4_18smem_ptr_flag_bitsILi16EEENSV_INS5_IJNSA_ILi8EEESF_EEENS5_IJSF_SB_EEEEEEEvNS4_8identityES12_NS13_IS15_NS16_ILi8EEENSV_INS5_IJS18_SG_EEENS5_IJSG_SB_EEEEEEENS4_9Copy_AtomIJNS4_39AutoVectorizingCopyWithAssumedAlignmentILi128EEESK_EEES1D_EENS_8epilogue10collective6detail29Sm90TmaWarpSpecializedAdapterINS1P_15DefaultEpilogueISI_SJ_SJ_NS1O_6thread17LinearCombinationISI_Li1EffLNS1T_9ScaleType4KindE0ELNS_15FloatRoundStyleE2ESI_EENS1_15EpilogueDefaultEEEEEvvEEEEvNT_6ParamsE)
        /*0014*/ 	.word	0x00000000


	//----- nvinfo : EIATTR_MIN_STACK_SIZE
	.align		4
.L_18:
        /*0018*/ 	.byte	0x04, 0x12
        /*001a*/ 	.short	(.L_20 - .L_19)
	.align		4
.L_19:
        /*001c*/ 	.word	index@(_ZN7cutlass13device_kernelINS_4gemm6kernel13GemmUniversalIN4cute5tupleIJiiiiEEENS1_10collective13CollectiveMmaINS1_49MainloopSm90TmaGmmaRmemAWarpSpecializedMixedInputILi5ENS5_IJNS4_1CILi1EEESB_SB_EEENS1_32KernelTmaWarpSpecializedPingpongEEENS5_IJNSA_ILi64EEENSA_ILi128EEESG_EEENS_10bfloat16_tENS5_IJlSB_lEEENS5_IJNS_12float_e4m3_tEEEESJ_NS4_8TiledMMAINS4_8MMA_AtomIJNS4_4SM904GMMA28MMA_64x128x16_F32BF16BF16_RSILNSP_5MajorE0ELSR_0ELNSP_7ScaleInE1ELSS_1EEEEEENS4_6LayoutISC_NS5_IJNSA_ILi0EEESW_SW_EEEEENS5_IJNS4_10UnderscoreESZ_SZ_EEEEENS4_13SM90_TMA_LOADENS4_14ComposedLayoutINS4_7SwizzleILi3ELi4ELi3EEENS4_18smem_ptr_flag_bitsILi16EEENSV_INS5_IJNSA_ILi8EEESF_EEENS5_IJSF_SB_EEEEEEEvNS4_8identityES12_NS13_IS15_NS16_ILi8EEENSV_INS5_IJS18_SG_EEENS5_IJSG_SB_EEEEEEENS4_9Copy_AtomIJNS4_39AutoVectorizingCopyWithAssumedAlignmentILi128EEESK_EEES1D_EENS_8epilogue10collective6detail29Sm90TmaWarpSpecializedAdapterINS1P_15DefaultEpilogueISI_SJ_SJ_NS1O_6thread17LinearCombinationISI_Li1EffLNS1T_9ScaleType4KindE0ELNS_15FloatRoundStyleE2ESI_EENS1_15EpilogueDefaultEEEEEvvEEEEvNT_6ParamsE)
        /*0020*/ 	.word	0x00000000
.L_20:


//--------------------- .nv.compat                --------------------------
	.section	.nv.compat,"",@"SHT_CUDA_COMPAT_INFO"
	.align	4
        /*0000*/ 	.byte	0x02, 0x09, 0x01, 0x00, 0x02, 0x02, 0x04, 0x00, 0x02, 0x05, 0x05, 0x00, 0x03, 0x07, 0x01, 0x01
        /*0010*/ 	.byte	0x02, 0x03, 0x01, 0x00, 0x02, 0x06, 0x01, 0x00, 0x04, 0x0b, 0x08, 0x00, 0x00, 0x00, 0x00, 0x00
        /*0020*/ 	.byte	0x00, 0x00, 0x00, 0x00


//--------------------- .nv.info._ZN7cutlass13device_kernelINS_4gemm6kernel13GemmUniversalIN4cute5tupleIJiiiiEEENS1_10collective13CollectiveMmaINS1_49MainloopSm90TmaGmmaRmemAWarpSpecializedMixedInputILi5ENS5_IJNS4_1CILi1EEESB_SB_EEENS1_32KernelTmaWarpSpecializedPingpongEEENS5_IJNSA_ILi64EEENSA_ILi128EEESG_EEENS_10bfloat16_tENS5_IJlSB_lEEENS5_IJNS_12float_e4m3_tEEEESJ_NS4_8TiledMMAINS4_8MMA_AtomIJNS4_4SM904GMMA28MMA_64x128x16_F32BF16BF16_RSILNSP_5MajorE0ELSR_0ELNSP_7ScaleInE1ELSS_1EEEEEENS4_6LayoutISC_NS5_IJNSA_ILi0EEESW_SW_EEEEENS5_IJNS4_10UnderscoreESZ_SZ_EEEEENS4_13SM90_TMA_LOADENS4_14ComposedLayoutINS4_7SwizzleILi3ELi4ELi3EEENS4_18smem_ptr_flag_bitsILi16EEENSV_INS5_IJNSA_ILi8EEESF_EEENS5_IJSF_SB_EEEEEEEvNS4_8identityES12_NS13_IS15_NS16_ILi8EEENSV_INS5_IJS18_SG_EEENS5_IJSG_SB_EEEEEEENS4_9Copy_AtomIJNS4_39AutoVectorizingCopyWithAssumedAlignmentILi128EEESK_EEES1D_EENS_8epilogue10collective6detail29Sm90TmaWarpSpecializedAdapterINS1P_15DefaultEpilogueISI_SJ_SJ_NS1O_6thread17LinearCombinationISI_Li1EffLNS1T_9ScaleType4KindE0ELNS_15FloatRoundStyleE2ESI_EENS1_15EpilogueDefaultEEEEEvvEEEEvNT_6ParamsE --------------------------
	.section	.nv.info._ZN7cutlass13device_kernelINS_4gemm6kernel13GemmUniversalIN4cute5tupleIJiiiiEEENS1_10collective13CollectiveMmaINS1_49MainloopSm90TmaGmmaRmemAWarpSpecializedMixedInputILi5ENS5_IJNS4_1CILi1EEESB_SB_EEENS1_32KernelTmaWarpSpecializedPingpongEEENS5_IJNSA_ILi64EEENSA_ILi128EEESG_EEENS_10bfloat16_tENS5_IJlSB_lEEENS5_IJNS_12float_e4m3_tEEEESJ_NS4_8TiledMMAINS4_8MMA_AtomIJNS4_4SM904GMMA28MMA_64x128x16_F32BF16BF16_RSILNSP_5MajorE0ELSR_0ELNSP_7ScaleInE1ELSS_1EEEEEENS4_6LayoutISC_NS5_IJNSA_ILi0EEESW_SW_EEEEENS5_IJNS4_10UnderscoreESZ_SZ_EEEEENS4_13SM90_TMA_LOADENS4_14ComposedLayoutINS4_7SwizzleILi3ELi4ELi3EEENS4_18smem_ptr_flag_bitsILi16EEENSV_INS5_IJNSA_ILi8EEESF_EEENS5_IJSF_SB_EEEEEEEvNS4_8identityES12_NS13_IS15_NS16_ILi8EEENSV_INS5_IJS18_SG_EEENS5_IJSG_SB_EEEEEEENS4_9Copy_AtomIJNS4_39AutoVectorizingCopyWithAssumedAlignmentILi128EEESK_EEES1D_EENS_8epilogue10collective6detail29Sm90TmaWarpSpecializedAdapterINS1P_15DefaultEpilogueISI_SJ_SJ_NS1O_6thread17LinearCombinationISI_Li1EffLNS1T_9ScaleType4KindE0ELNS_15FloatRoundStyleE2ESI_EENS1_15EpilogueDefaultEEEEEvvEEEEvNT_6ParamsE,"",@"SHT_CUDA_INFO"
	.sectionflags	@""
	.align	4


	//----- nvinfo : EIATTR_CUDA_API_VERSION
	.align		4
        /*0000*/ 	.byte	0x04, 0x37
        /*0002*/ 	.short	(.L_22 - .L_21)
.L_21:
        /*0004*/ 	.word	0x00000082


	//----- nvinfo : EIATTR_KPARAM_INFO
	.align		4
.L_22:
        /*0008*/ 	.byte	0x04, 0x17
        /*000a*/ 	.short	(.L_24 - .L_23)
.L_23:
        /*000c*/ 	.word	0x00000000
        /*0010*/ 	.short	0x0000
        /*0012*/ 	.short	0x0070
        /*0014*/ 	.byte	0x00, 0xf0, 0x01, 0x18


	//----- nvinfo : EIATTR_SPARSE_MMA_MASK
	.align		4
.L_24:
        /*0018*/ 	.byte	0x03, 0x50
        /*001a*/ 	.short	0x0000


	//----- nvinfo : EIATTR_MAXREG_COUNT
	.align		4
        /*001c*/ 	.byte	0x03, 0x1b
        /*001e*/ 	.short	0x00a8


	//----- nvinfo : EIATTR_NUM_BARRIERS
	.align		4
        /*0020*/ 	.byte	0x02, 0x4c
        /*0022*/ 	.byte	0x01
	.zero		1


	//----- nvinfo : EIATTR_EXTERNS
	.align		4
        /*0024*/ 	.byte	0x04, 0x0f
        /*0026*/ 	.short	(.L_26 - .L_25)


	//   ....[0]....
	.align		4
.L_25:
        /*0028*/ 	.word	index@(__assertfail)


	//----- nvinfo : EIATTR_MERCURY_ISA_VERSION
	.align		4
.L_26:
        /*002c*/ 	.byte	0x03, 0x5f
        /*002e*/ 	.short	0x0101


	//----- nvinfo : EIATTR_INT_WARP_WIDE_INSTR_OFFSETS
	.align		4
        /*0030*/ 	.byte	0x04, 0x31
        /*0032*/ 	.short	(.L_28 - .L_27)


	//   ....[0]....
.L_27:
        /*0034*/ 	.word	0x000004c0


	//   ....[1]....
        /*0038*/ 	.word	0x000004d0


	//   ....[2]....
        /*003c*/ 	.word	0x00000540


	//   ....[3]....
        /*0040*/ 	.word	0x00000550


	//   ....[4]....
        /*0044*/ 	.word	0x00000560


	//   ....[5]....
        /*0048*/ 	.word	0x00000580


	//   ....[6]....
        /*004c*/ 	.word	0x000005e0


	//   ....[7]....
        /*0050*/ 	.word	0x00000600


	//----- nvinfo : EIATTR_COOP_GROUP_MASK_REGIDS
	.align		4
.L_28:
        /*0054*/ 	.byte	0x04, 0x29
        /*0056*/ 	.short	(.L_30 - .L_29)


	//   ....[0]....
.L_29:
        /*0058*/ 	.word	0xffffffff


	//   ....[1]....
        /*005c*/ 	.word	0xffffffff


	//   ....[2]....
        /*0060*/ 	.word	0xffffffff


	//   ....[3]....
        /*0064*/ 	.word	0xffffffff


	//   ....[4]....
        /*0068*/ 	.word	0xffffffff


	//   ....[5]....
        /*006c*/ 	.word	0xffffffff


	//   ....[6]....
        /*0070*/ 	.word	0x0500000f


	//----- nvinfo : EIATTR_COOP_GROUP_INSTR_OFFSETS
	.align		4
.L_30:
        /*0074*/ 	.byte	0x04, 0x28
        /*0076*/ 	.short	(.L_32 - .L_31)


	//   ....[0]....
.L_31:
        /*0078*/ 	.word	0x00000050


	//   ....[1]....
        /*007c*/ 	.word	0x00000080


	//   ....[2]....
        /*0080*/ 	.word	0x00000180


	//   ....[3]....
        /*0084*/ 	.word	0x000003b0


	//   ....[4]....
        /*0088*/ 	.word	0x000003f0


	//   ....[5]....
        /*008c*/ 	.word	0x00000430


	//   ....[6]....
        /*0090*/ 	.word	0x0000a780


	//----- nvinfo : EIATTR_REG_RECONFIG
	.align		4
.L_32:
        /*0094*/ 	.byte	0x01, 0x54
	.zero		2


	//----- nvinfo : EIATTR_SYSCALL_OFFSETS
	.align		4
        /*0098*/ 	.byte	0x04, 0x46
        /*009a*/ 	.short	(.L_34 - .L_33)


	//   ....[0]....
.L_33:
        /*009c*/ 	.word	0x00001780


	//   ....[1]....
        /*00a0*/ 	.word	0x00009650


	//   ....[2]....
        /*00a4*/ 	.word	0x00009780


	//----- nvinfo : EIATTR_MBARRIER_INSTR_OFFSETS
	.align		4
.L_34:
        /*00a8*/ 	.byte	0x04, 0x39
        /*00aa*/ 	.short	(.L_36 - .L_35)


	//   ....[0]....
.L_35:
        /*00ac*/ 	.word	0x00000300
        /*00b0*/ 	.word	0x000000ff
        /*00b4*/ 	.word	0x00000000
        /*00b8*/ 	.short	0x0100
        /*00ba*/ 	.byte	0x05
	.zero		1


	//   ....[1]....
        /*00bc*/ 	.word	0x00000310
        /*00c0*/ 	.word	0x000000ff
        /*00c4*/ 	.word	0x00000028
        /*00c8*/ 	.short	0x0100
        /*00ca*/ 	.byte	0x05
	.zero		1


	//   ....[2]....
        /*00cc*/ 	.word	0x00000320
        /*00d0*/ 	.word	0x000000ff
        /*00d4*/ 	.word	0x00000008
        /*00d8*/ 	.short	0x0100
        /*00da*/ 	.byte	0x05
	.zero		1


	//   ....[3]....
        /*00dc*/ 	.word	0x00000330
        /*00e0*/ 	.word	0x000000ff
        /*00e4*/ 	.word	0x00000030
        /*00e8*/ 	.short	0x0100
        /*00ea*/ 	.byte	0x05
	.zero		1


	//   ....[4]....
        /*00ec*/ 	.word	0x00000340
        /*00f0*/ 	.word	0x000000ff
        /*00f4*/ 	.word	0x00000010
        /*00f8*/ 	.short	0x0100
        /*00fa*/ 	.byte	0x05
	.zero		1


	//   ....[5]....
        /*00fc*/ 	.word	0x00000350
        /*0100*/ 	.word	0x000000ff
        /*0104*/ 	.word	0x00000038
        /*0108*/ 	.short	0x0100
        /*010a*/ 	.byte	0x05
	.zero		1


	//   ....[6]....
        /*010c*/ 	.word	0x00000360
        /*0110*/ 	.word	0x000000ff
        /*0114*/ 	.word	0x00000018
        /*0118*/ 	.short	0x0100
        /*011a*/ 	.byte	0x05
	.zero		1


	//   ....[7]....
        /*011c*/ 	.word	0x00000370
        /*0120*/ 	.word	0x000000ff
        /*0124*/ 	.word	0x00000040
        /*0128*/ 	.short	0x0100
        /*012a*/ 	.byte	0x05
	.zero		1


	//   ....[8]....
        /*012c*/ 	.word	0x00000380
        /*0130*/ 	.word	0x000000ff
        /*0134*/ 	.word	0x00000020
        /*0138*/ 	.short	0x0100
        /*013a*/ 	.byte	0x05
	.zero		1


	//   ....[9]....
        /*013c*/ 	.word	0x00000390
        /*0140*/ 	.word	0x000000ff
        /*0144*/ 	.word	0x00000048
        /*0148*/ 	.short	0x0100
        /*014a*/ 	.byte	0x05
	.zero		1


	//   ....[10]....
        /*014c*/ 	.word	0x00000620
        /*0150*/ 	.word	0x000000ff
        /*0154*/ 	.word	0x00000080
        /*0158*/ 	.short	0x0100
        /*015a*/ 	.byte	0x05
	.zero		1


	//   ....[11]....
        /*015c*/ 	.word	0x00000630
        /*0160*/ 	.word	0x000000ff
        /*0164*/ 	.word	0x00000088
        /*0168*/ 	.short	0x0100
        /*016a*/ 	.byte	0x05
	.zero		1


	//   ....[12]....
        /*016c*/ 	.word	0x00000670
        /*0170*/ 	.word	0x000000ff
        /*0174*/ 	.word	0x00000060
        /*0178*/ 	.short	0x0100
        /*017a*/ 	.byte	0x0a
	.zero		1


	//   ....[13]....
        /*017c*/ 	.word	0x00000690
        /*0180*/ 	.word	0x000000ff
        /*0184*/ 	.word	0x00000068
        /*0188*/ 	.short	0x0100
        /*018a*/ 	.byte	0x0a
	.zero		1


	//   ....[14]....
        /*018c*/ 	.word	0x000006a0
        /*0190*/ 	.word	0x000000ff
        /*0194*/ 	.word	0x00000070
        /*0198*/ 	.short	0x0100
        /*019a*/ 	.byte	0x0a
	.zero		1


	//   ....[15]....
        /*019c*/ 	.word	0x000006b0
        /*01a0*/ 	.word	0x000000ff
        /*01a4*/ 	.word	0x00000078
        /*01a8*/ 	.short	0x0100
        /*01aa*/ 	.byte	0x0a
	.zero		1


	//   ....[16]....
        /*01ac*/ 	.word	0x00001630
        /*01b0*/ 	.word	0x000000ff
        /*01b4*/ 	.word	0xfffffff8
        /*01b8*/ 	.short	0x010a
        /*01ba*/ 	.byte	0x2e
	.zero		1


	//   ....[17]....
        /*01bc*/ 	.word	0x00001830
        /*01c0*/ 	.word	0x00000003
        /*01c4*/ 	.word	0x00000000
        /*01c8*/ 	.short	0x010a
        /*01ca*/ 	.byte	0x3f
	.zero		1


	//   ....[18]....
        /*01cc*/ 	.word	0x00001870
        /*01d0*/ 	.word	0x00000003
        /*01d4*/ 	.word	0x00000000
        /*01d8*/ 	.short	0x010a
        /*01da*/ 	.byte	0x3f
	.zero		1


	//   ....[19]....
        /*01dc*/ 	.word	0x00001990
        /*01e0*/ 	.word	0x00000003
        /*01e4*/ 	.word	0x00000000
        /*01e8*/ 	.short	0x010a
        /*01ea*/ 	.byte	0x3f
	.zero		1


	//   ....[20]....
        /*01ec*/ 	.word	0x00002850
        /*01f0*/ 	.word	0x00000003
        /*01f4*/ 	.word	0x00000000
        /*01f8*/ 	.short	0x010a
        /*01fa*/ 	.byte	0x3f
	.zero		1


	//   ....[21]....
        /*01fc*/ 	.word	0x00002d40
        /*0200*/ 	.word	0x00000007
        /*0204*/ 	.word	0x00000000
        /*0208*/ 	.short	0x010a
        /*020a*/ 	.byte	0x3f
	.zero		1


	//   ....[22]....
        /*020c*/ 	.word	0x00003960
        /*0210*/ 	.word	0x00000008
        /*0214*/ 	.word	0x00000000
        /*0218*/ 	.short	0x0101
        /*021a*/ 	.byte	0x3f
	.zero		1


	//   ....[23]....
        /*021c*/ 	.word	0x00003a00
        /*0220*/ 	.word	0x00000007
        /*0224*/ 	.word	0x00000000
        /*0228*/ 	.short	0x010a
        /*022a*/ 	.byte	0x3f
	.zero		1


	//   ....[24]....
        /*022c*/ 	.word	0x00004a40
        /*0230*/ 	.word	0x00000003
        /*0234*/ 	.word	0x00000000
        /*0238*/ 	.short	0x0101
        /*023a*/ 	.byte	0x3f
	.zero		1


	//   ....[25]....
        /*023c*/ 	.word	0x00004a80
        /*0240*/ 	.word	0x00000000
        /*0244*/ 	.word	0x00000000
        /*0248*/ 	.short	0x0101
        /*024a*/ 	.byte	0x2d
	.zero		1


	//   ....[26]....
        /*024c*/ 	.word	0x00004b40
        /*0250*/ 	.word	0x000000ff
        /*0254*/ 	.word	0x00000000
        /*0258*/ 	.short	0x0101
        /*025a*/ 	.byte	0x06
	.zero		1


	//   ....[27]....
        /*025c*/ 	.word	0x00004bb0
        /*0260*/ 	.word	0x000000ff
        /*0264*/ 	.word	0x00000008
        /*0268*/ 	.short	0x010a
        /*026a*/ 	.byte	0x2e
	.zero		1


	//   ....[28]....
        /*026c*/ 	.word	0x00008d30
        /*0270*/ 	.word	0x00000000
        /*0274*/ 	.word	0x00000000
        /*0278*/ 	.short	0x0101
        /*027a*/ 	.byte	0x2d
	.zero		1


	//   ....[29]....
        /*027c*/ 	.word	0x00009870
        /*0280*/ 	.word	0x00000006
        /*0284*/ 	.word	0x00000028
        /*0288*/ 	.short	0x010a
        /*028a*/ 	.byte	0x3f
	.zero		1


	//   ....[30]....
        /*028c*/ 	.word	0x00009d20
        /*0290*/ 	.word	0x0000001b
        /*0294*/ 	.word	0x00000088
        /*0298*/ 	.short	0x0101
        /*029a*/ 	.byte	0x3f
	.zero		1


	//   ....[31]....
        /*029c*/ 	.word	0x0000a450
        /*02a0*/ 	.word	0x00000005
        /*02a4*/ 	.word	0x00000000
        /*02a8*/ 	.short	0x010a
        /*02aa*/ 	.byte	0x3f
	.zero		1


	//   ....[32]....
        /*02ac*/ 	.word	0x0000a4d0
        /*02b0*/ 	.word	0x00000007
        /*02b4*/ 	.word	0x00000000
        /*02b8*/ 	.short	0x010a
        /*02ba*/ 	.byte	0x3f
	.zero		1


	//   ....[33]....
        /*02bc*/ 	.word	0x0000a560
        /*02c0*/ 	.word	0x00000008
        /*02c4*/ 	.word	0x00000000
        /*02c8*/ 	.short	0x010a
        /*02ca*/ 	.byte	0x3f
	.zero		1


	//   ....[34]....
        /*02cc*/ 	.word	0x0000a5f0
        /*02d0*/ 	.word	0x0000000b
        /*02d4*/ 	.word	0x00000000
        /*02d8*/ 	.short	0x010a
        /*02da*/ 	.byte	0x3f
	.zero		1


	//   ....[35]....
        /*02dc*/ 	.word	0x0000a680
        /*02e0*/ 	.word	0x00000003
        /*02e4*/ 	.word	0x00000000
        /*02e8*/ 	.short	0x010a
        /*02ea*/ 	.byte	0x3f
	.zero		1


	//   ....[36]....
        /*02ec*/ 	.word	0x0000a6f0
        /*02f0*/ 	.word	0x00000003
        /*02f4*/ 	.word	0xfffffff8
        /*02f8*/ 	.short	0x010a
        /*02fa*/ 	.byte	0x3f
	.zero		1


	//   ....[37]....
        /*02fc*/ 	.word	0x0000a7b0
        /*0300*/ 	.word	0x00000003
        /*0304*/ 	.word	0x00000000
        /*0308*/ 	.short	0x010a
        /*030a*/ 	.byte	0x3f
	.zero		1


	//   ....[38]....
        /*030c*/ 	.word	0x0000a800
        /*0310*/ 	.word	0x00000003
        /*0314*/ 	.word	0x00000000
        /*0318*/ 	.short	0x010a
        /*031a*/ 	.byte	0x3f
	.zero		1


	//   ....[39]....
        /*031c*/ 	.word	0x0000a850
        /*0320*/ 	.word	0x00000007
        /*0324*/ 	.word	0x00000000
        /*0328*/ 	.short	0x010a
        /*032a*/ 	.byte	0x3f
	.zero		1


	//   ....[40]....
        /*032c*/ 	.word	0x0000a8b0
        /*0330*/ 	.word	0x00000003
        /*0334*/ 	.word	0x00000008
        /*0338*/ 	.short	0x010a
        /*033a*/ 	.byte	0x3f
	.zero		1


	//   ....[41]....
        /*033c*/ 	.word	0x0000a900
        /*0340*/ 	.word	0x00000006
        /*0344*/ 	.word	0x00000028
        /*0348*/ 	.short	0x010a
        /*034a*/ 	.byte	0x3f
	.zero		1


	//   ....[42]....
        /*034c*/ 	.word	0x0000aa50
        /*0350*/ 	.word	0x00000005
        /*0354*/ 	.word	0x00000000
        /*0358*/ 	.short	0x010a
        /*035a*/ 	.byte	0x3f
	.zero		1


	//   ....[43]....
        /*035c*/ 	.word	0x0000aaa0
        /*0360*/ 	.word	0x00000007
        /*0364*/ 	.word	0x00000000
        /*0368*/ 	.short	0x010a
        /*036a*/ 	.byte	0x3f
	.zero		1


	//   ....[44]....
        /*036c*/ 	.word	0x0000aaf0
        /*0370*/ 	.word	0x00000008
        /*0374*/ 	.word	0x00000000
        /*0378*/ 	.short	0x010a
        /*037a*/ 	.byte	0x3f
	.zero		1


	//   ....[45]....
        /*037c*/ 	.word	0x0000ab40
        /*0380*/ 	.word	0x0000000b
        /*0384*/ 	.word	0x00000000
        /*0388*/ 	.short	0x010a
        /*038a*/ 	.byte	0x3f
	.zero		1


	//----- nvinfo : EIATTR_NUM_MBARRIERS
	.align		4
.L_36:
        /*038c*/ 	.byte	0x03, 0x38
        /*038e*/ 	.short	0x0010


	//----- nvinfo : EIATTR_EXIT_INSTR_OFFSETS
	.align		4
        /*0390*/ 	.byte	0x04, 0x1c
        /*0392*/ 	.short	(.L_38 - .L_37)


	//   ....[0]....
.L_37:
        /*0394*/ 	.word	0x000011d0


	//   ....[1]....
        /*0398*/ 	.word	0x00001230


	//   ....[2]....
        /*039c*/ 	.word	0x00009340


	//   ....[3]....
        /*03a0*/ 	.word	0x00009370


	//   ....[4]....
        /*03a4*/ 	.word	0x0000a6d0


	//----- nvinfo : EIATTR_MAX_THREADS
	.align		4
.L_38:
        /*03a8*/ 	.byte	0x04, 0x05
        /*03aa*/ 	.short	(.L_40 - .L_39)
.L_39:
        /*03ac*/ 	.word	0x00000180
        /*03b0*/ 	.word	0x00000001
        /*03b4*/ 	.word	0x00000001


	//----- nvinfo : EIATTR_CRS_STACK_SIZE
	.align		4
.L_40:
        /*03b8*/ 	.byte	0x04, 0x1e
        /*03ba*/ 	.short	(.L_42 - .L_41)
.L_41:
        /*03bc*/ 	.word	0x00000000


	//----- nvinfo : EIATTR_CBANK_PARAM_SIZE
	.align		4
.L_42:
        /*03c0*/ 	.byte	0x03, 0x19
        /*03c2*/ 	.short	0x0670


	//----- nvinfo : EIATTR_PARAM_CBANK
	.align		4
        /*03c4*/ 	.byte	0x04, 0x0a
        /*03c6*/ 	.short	(.L_44 - .L_43)
	.align		4
.L_43:
        /*03c8*/ 	.word	index@(.nv.constant0._ZN7cutlass13device_kernelINS_4gemm6kernel13GemmUniversalIN4cute5tupleIJiiiiEEENS1_10collective13CollectiveMmaINS1_49MainloopSm90TmaGmmaRmemAWarpSpecializedMixedInputILi5ENS5_IJNS4_1CILi1EEESB_SB_EEENS1_32KernelTmaWarpSpecializedPingpongEEENS5_IJNSA_ILi64EEENSA_ILi128EEESG_EEENS_10bfloat16_tENS5_IJlSB_lEEENS5_IJNS_12float_e4m3_tEEEESJ_NS4_8TiledMMAINS4_8MMA_AtomIJNS4_4SM904GMMA28MMA_64x128x16_F32BF16BF16_RSILNSP_5MajorE0ELSR_0ELNSP_7ScaleInE1ELSS_1EEEEEENS4_6LayoutISC_NS5_IJNSA_ILi0EEESW_SW_EEEEENS5_IJNS4_10UnderscoreESZ_SZ_EEEEENS4_13SM90_TMA_LOADENS4_14ComposedLayoutINS4_7SwizzleILi3ELi4ELi3EEENS4_18smem_ptr_flag_bitsILi16EEENSV_INS5_IJNSA_ILi8EEESF_EEENS5_IJSF_SB_EEEEEEEvNS4_8identityES12_NS13_IS15_NS16_ILi8EEENSV_INS5_IJS18_SG_EEENS5_IJSG_SB_EEEEEEENS4_9Copy_AtomIJNS4_39AutoVectorizingCopyWithAssumedAlignmentILi128EEESK_EEES1D_EENS_8epilogue10collective6detail29Sm90TmaWarpSpecializedAdapterINS1P_15DefaultEpilogueISI_SJ_SJ_NS1O_6thread17LinearCombinationISI_Li1EffLNS1T_9ScaleType4KindE0ELNS_15FloatRoundStyleE2ESI_EENS1_15EpilogueDefaultEEEEEvvEEEEvNT_6ParamsE)
        /*03cc*/ 	.short	0x0210
        /*03ce*/ 	.short	0x0670


	//----- nvinfo : EIATTR_SW_WAR
	.align		4
.L_44:
        /*03d0*/ 	.byte	0x04, 0x36
        /*03d2*/ 	.short	(.L_46 - .L_45)
.L_45:
        /*03d4*/ 	.word	0x00000008
.L_46:


//--------------------- .nv.callgraph             --------------------------
	.section	.nv.callgraph,"",@"SHT_CUDA_CALLGRAPH"
	.align	4
	.sectionentsize	8
	.align		4
        /*0000*/ 	.word	0x00000000
	.align		4
        /*0004*/ 	.word	0xffffffff
	.align		4
        /*0008*/ 	.word	index@(_ZN7cutlass13device_kernelINS_4gemm6kernel13GemmUniversalIN4cute5tupleIJiiiiEEENS1_10collective13CollectiveMmaINS1_49MainloopSm90TmaGmmaRmemAWarpSpecializedMixedInputILi5ENS5_IJNS4_1CILi1EEESB_SB_EEENS1_32KernelTmaWarpSpecializedPingpongEEENS5_IJNSA_ILi64EEENSA_ILi128EEESG_EEENS_10bfloat16_tENS5_IJlSB_lEEENS5_IJNS_12float_e4m3_tEEEESJ_NS4_8TiledMMAINS4_8MMA_AtomIJNS4_4SM904GMMA28MMA_64x128x16_F32BF16BF16_RSILNSP_5MajorE0ELSR_0ELNSP_7ScaleInE1ELSS_1EEEEEENS4_6LayoutISC_NS5_IJNSA_ILi0EEESW_SW_EEEEENS5_IJNS4_10UnderscoreESZ_SZ_EEEEENS4_13SM90_TMA_LOADENS4_14ComposedLayoutINS4_7SwizzleILi3ELi4ELi3EEENS4_18smem_ptr_flag_bitsILi16EEENSV_INS5_IJNSA_ILi8EEESF_EEENS5_IJSF_SB_EEEEEEEvNS4_8identityES12_NS13_IS15_NS16_ILi8EEENSV_INS5_IJS18_SG_EEENS5_IJSG_SB_EEEEEEENS4_9Copy_AtomIJNS4_39AutoVectorizingCopyWithAssumedAlignmentILi128EEESK_EEES1D_EENS_8epilogue10collective6detail29Sm90TmaWarpSpecializedAdapterINS1P_15DefaultEpilogueISI_SJ_SJ_NS1O_6thread17LinearCombinationISI_Li1EffLNS1T_9ScaleType4KindE0ELNS_15FloatRoundStyleE2ESI_EENS1_15EpilogueDefaultEEEEEvvEEEEvNT_6ParamsE)
	.align		4
        /*000c*/ 	.word	index@(__assertfail)
	.align		4
        /*0010*/ 	.word	0x00000000
	.align		4
        /*0014*/ 	.word	0xfffffffe
	.align		4
        /*0018*/ 	.word	0x00000000
	.align		4
        /*001c*/ 	.word	0xfffffffd
	.align		4
        /*0020*/ 	.word	0x00000000
	.align		4
        /*0024*/ 	.word	0xfffffffc


//--------------------- .nv.constant4             --------------------------
	.section	.nv.constant4,"a",@progbits
	.align	8
	.align		8
.nv.constant4:
        /*0000*/ 	.dword	__assertfail
	.align		8
        /*0008*/ 	.dword	__unnamed_1
	.align		8
        /*0010*/ 	.dword	__unnamed_2
	.align		8
        /*0018*/ 	.dword	_ZN40_INTERNAL_28cbb7fa_4_k_cu_368fb748_335774cuda3std3__45__cpo5beginE
	.align		8
        /*0020*/ 	.dword	_ZN40_INTERNAL_28cbb7fa_4_k_cu_368fb748_335774cuda3std3__45__cpo3endE
	.align		8
        /*0028*/ 	.dword	_ZN40_INTERNAL_28cbb7fa_4_k_cu_368fb748_335774cuda3std3__45__cpo6cbeginE
	.align		8
        /*0030*/ 	.dword	_ZN40_INTERNAL_28cbb7fa_4_k_cu_368fb748_335774cuda3std3__45__cpo4cendE
	.align		8
        /*0038*/ 	.dword	_ZN40_INTERNAL_28cbb7fa_4_k_cu_368fb748_335774cuda3std3__442_GLOBAL__N__28cbb7fa_4_k_cu_368fb748_335776ignoreE
	.align		8
        /*0040*/ 	.dword	_ZN40_INTERNAL_28cbb7fa_4_k_cu_368fb748_335774cuda3std3__419piecewise_constructE
	.align		8
        /*0048*/ 	.dword	_ZN40_INTERNAL_28cbb7fa_4_k_cu_368fb748_335774cuda3std3__48in_placeE
	.align		8
        /*0050*/ 	.dword	_ZN40_INTERNAL_28cbb7fa_4_k_cu_368fb748_335774cuda3std6ranges3__45__cpo4swapE
	.align		8
        /*0058*/ 	.dword	_ZN40_INTERNAL_28cbb7fa_4_k_cu_368fb748_335774cuda3std6ranges3__45__cpo9iter_moveE
	.align		8
        /*0060*/ 	.dword	_ZN40_INTERNAL_28cbb7fa_4_k_cu_368fb748_335774cute7productE
	.align		8
        /*0068*/ 	.dword	_ZN40_INTERNAL_28cbb7fa_4_k_cu_368fb748_335774cute1_E
	.align		8
        /*0070*/ 	.dword	$str$24
	.align		8
        /*0078*/ 	.dword	$str$25


//--------------------- .text._ZN7cutlass13device_kernelINS_4gemm6kernel13GemmUniversalIN4cute5tupleIJiiiiEEENS1_10collective13CollectiveMmaINS1_49MainloopSm90TmaGmmaRmemAWarpSpecializedMixedInputILi5ENS5_IJNS4_1CILi1EEESB_SB_EEENS1_32KernelTmaWarpSpecializedPingpongEEENS5_IJNSA_ILi64EEENSA_ILi128EEESG_EEENS_10bfloat16_tENS5_IJlSB_lEEENS5_IJNS_12float_e4m3_tEEEESJ_NS4_8TiledMMAINS4_8MMA_AtomIJNS4_4SM904GMMA28MMA_64x128x16_F32BF16BF16_RSILNSP_5MajorE0ELSR_0ELNSP_7ScaleInE1ELSS_1EEEEEENS4_6LayoutISC_NS5_IJNSA_ILi0EEESW_SW_EEEEENS5_IJNS4_10UnderscoreESZ_SZ_EEEEENS4_13SM90_TMA_LOADENS4_14ComposedLayoutINS4_7SwizzleILi3ELi4ELi3EEENS4_18smem_ptr_flag_bitsILi16EEENSV_INS5_IJNSA_ILi8EEESF_EEENS5_IJSF_SB_EEEEEEEvNS4_8identityES12_NS13_IS15_NS16_ILi8EEENSV_INS5_IJS18_SG_EEENS5_IJSG_SB_EEEEEEENS4_9Copy_AtomIJNS4_39AutoVectorizingCopyWithAssumedAlignmentILi128EEESK_EEES1D_EENS_8epilogue10collective6detail29Sm90TmaWarpSpecializedAdapterINS1P_15DefaultEpilogueISI_SJ_SJ_NS1O_6thread17LinearCombinationISI_Li1EffLNS1T_9ScaleType4KindE0ELNS_15FloatRoundStyleE2ESI_EENS1_15EpilogueDefaultEEEEEvvEEEEvNT_6ParamsE --------------------------
	.section	.text._ZN7cutlass13device_kernelINS_4gemm6kernel13GemmUniversalIN4cute5tupleIJiiiiEEENS1_10collective13CollectiveMmaINS1_49MainloopSm90TmaGmmaRmemAWarpSpecializedMixedInputILi5ENS5_IJNS4_1CILi1EEESB_SB_EEENS1_32KernelTmaWarpSpecializedPingpongEEENS5_IJNSA_ILi64EEENSA_ILi128EEESG_EEENS_10bfloat16_tENS5_IJlSB_lEEENS5_IJNS_12float_e4m3_tEEEESJ_NS4_8TiledMMAINS4_8MMA_AtomIJNS4_4SM904GMMA28MMA_64x128x16_F32BF16BF16_RSILNSP_5MajorE0ELSR_0ELNSP_7ScaleInE1ELSS_1EEEEEENS4_6LayoutISC_NS5_IJNSA_ILi0EEESW_SW_EEEEENS5_IJNS4_10UnderscoreESZ_SZ_EEEEENS4_13SM90_TMA_LOADENS4_14ComposedLayoutINS4_7SwizzleILi3ELi4ELi3EEENS4_18smem_ptr_flag_bitsILi16EEENSV_INS5_IJNSA_ILi8EEESF_EEENS5_IJSF_SB_EEEEEEEvNS4_8identityES12_NS13_IS15_NS16_ILi8EEENSV_INS5_IJS18_SG_EEENS5_IJSG_SB_EEEEEEENS4_9Copy_AtomIJNS4_39AutoVectorizingCopyWithAssumedAlignmentILi128EEESK_EEES1D_EENS_8epilogue10collective6detail29Sm90TmaWarpSpecializedAdapterINS1P_15DefaultEpilogueISI_SJ_SJ_NS1O_6thread17LinearCombinationISI_Li1EffLNS1T_9ScaleType4KindE0ELNS_15FloatRoundStyleE2ESI_EENS1_15EpilogueDefaultEEEEEvvEEEEvNT_6ParamsE,"ax",@progbits
	.align	128
.text._ZN7cutlass13device_kernelINS_4gemm6kernel13GemmUniversalIN4cute5tupleIJiiiiEEENS1_10collective13CollectiveMmaINS1_49MainloopSm90TmaGmmaRmemAWarpSpecializedMixedInputILi5ENS5_IJNS4_1CILi1EEESB_SB_EEENS1_32KernelTmaWarpSpecializedPingpongEEENS5_IJNSA_ILi64EEENSA_ILi128EEESG_EEENS_10bfloat16_tENS5_IJlSB_lEEENS5_IJNS_12float_e4m3_tEEEESJ_NS4_8TiledMMAINS4_8MMA_AtomIJNS4_4SM904GMMA28MMA_64x128x16_F32BF16BF16_RSILNSP_5MajorE0ELSR_0ELNSP_7ScaleInE1ELSS_1EEEEEENS4_6LayoutISC_NS5_IJNSA_ILi0EEESW_SW_EEEEENS5_IJNS4_10UnderscoreESZ_SZ_EEEEENS4_13SM90_TMA_LOADENS4_14ComposedLayoutINS4_7SwizzleILi3ELi4ELi3EEENS4_18smem_ptr_flag_bitsILi16EEENSV_INS5_IJNSA_ILi8EEESF_EEENS5_IJSF_SB_EEEEEEEvNS4_8identityES12_NS13_IS15_NS16_ILi8EEENSV_INS5_IJS18_SG_EEENS5_IJSG_SB_EEEEEEENS4_9Copy_AtomIJNS4_39AutoVectorizingCopyWithAssumedAlignmentILi128EEESK_EEES1D_EENS_8epilogue10collective6detail29Sm90TmaWarpSpecializedAdapterINS1P_15DefaultEpilogueISI_SJ_SJ_NS1O_6thread17LinearCombinationISI_Li1EffLNS1T_9ScaleType4KindE0ELNS_15FloatRoundStyleE2ESI_EENS1_15EpilogueDefaultEEEEEvvEEEEvNT_6ParamsE:
        .type           _ZN7cutlass13device_kernelINS_4gemm6kernel13GemmUniversalIN4cute5tupleIJiiiiEEENS1_10collective13CollectiveMmaINS1_49MainloopSm90TmaGmmaRmemAWarpSpecializedMixedInputILi5ENS5_IJNS4_1CILi1EEESB_SB_EEENS1_32KernelTmaWarpSpecializedPingpongEEENS5_IJNSA_ILi64EEENSA_ILi128EEESG_EEENS_10bfloat16_tENS5_IJlSB_lEEENS5_IJNS_12float_e4m3_tEEEESJ_NS4_8TiledMMAINS4_8MMA_AtomIJNS4_4SM904GMMA28MMA_64x128x16_F32BF16BF16_RSILNSP_5MajorE0ELSR_0ELNSP_7ScaleInE1ELSS_1EEEEEENS4_6LayoutISC_NS5_IJNSA_ILi0EEESW_SW_EEEEENS5_IJNS4_10UnderscoreESZ_SZ_EEEEENS4_13SM90_TMA_LOADENS4_14ComposedLayoutINS4_7SwizzleILi3ELi4ELi3EEENS4_18smem_ptr_flag_bitsILi16EEENSV_INS5_IJNSA_ILi8EEESF_EEENS5_IJSF_SB_EEEEEEEvNS4_8identityES12_NS13_IS15_NS16_ILi8EEENSV_INS5_IJS18_SG_EEENS5_IJSG_SB_EEEEEEENS4_9Copy_AtomIJNS4_39AutoVectorizingCopyWithAssumedAlignmentILi128EEESK_EEES1D_EENS_8epilogue10collective6detail29Sm90TmaWarpSpecializedAdapterINS1P_15DefaultEpilogueISI_SJ_SJ_NS1O_6thread17LinearCombinationISI_Li1EffLNS1T_9ScaleType4KindE0ELNS_15FloatRoundStyleE2ESI_EENS1_15EpilogueDefaultEEEEEvvEEEEvNT_6ParamsE,@function
        .size           _ZN7cutlass13device_kernelINS_4gemm6kernel13GemmUniversalIN4cute5tupleIJiiiiEEENS1_10collective13CollectiveMmaINS1_49MainloopSm90TmaGmmaRmemAWarpSpecializedMixedInputILi5ENS5_IJNS4_1CILi1EEESB_SB_EEENS1_32KernelTmaWarpSpecializedPingpongEEENS5_IJNSA_ILi64EEENSA_ILi128EEESG_EEENS_10bfloat16_tENS5_IJlSB_lEEENS5_IJNS_12float_e4m3_tEEEESJ_NS4_8TiledMMAINS4_8MMA_AtomIJNS4_4SM904GMMA28MMA_64x128x16_F32BF16BF16_RSILNSP_5MajorE0ELSR_0ELNSP_7ScaleInE1ELSS_1EEEEEENS4_6LayoutISC_NS5_IJNSA_ILi0EEESW_SW_EEEEENS5_IJNS4_10UnderscoreESZ_SZ_EEEEENS4_13SM90_TMA_LOADENS4_14ComposedLayoutINS4_7SwizzleILi3ELi4ELi3EEENS4_18smem_ptr_flag_bitsILi16EEENSV_INS5_IJNSA_ILi8EEESF_EEENS5_IJSF_SB_EEEEEEEvNS4_8identityES12_NS13_IS15_NS16_ILi8EEENSV_INS5_IJS18_SG_EEENS5_IJSG_SB_EEEEEEENS4_9Copy_AtomIJNS4_39AutoVectorizingCopyWithAssumedAlignmentILi128EEESK_EEES1D_EENS_8epilogue10collective6detail29Sm90TmaWarpSpecializedAdapterINS1P_15DefaultEpilogueISI_SJ_SJ_NS1O_6thread17LinearCombinationISI_Li1EffLNS1T_9ScaleType4KindE0ELNS_15FloatRoundStyleE2ESI_EENS1_15EpilogueDefaultEEEEEvvEEEEvNT_6ParamsE,(.L_x_215 - _ZN7cutlass13device_kernelINS_4gemm6kernel13GemmUniversalIN4cute5tupleIJiiiiEEENS1_10collective13CollectiveMmaINS1_49MainloopSm90TmaGmmaRmemAWarpSpecializedMixedInputILi5ENS5_IJNS4_1CILi1EEESB_SB_EEENS1_32KernelTmaWarpSpecializedPingpongEEENS5_IJNSA_ILi64EEENSA_ILi128EEESG_EEENS_10bfloat16_tENS5_IJlSB_lEEENS5_IJNS_12float_e4m3_tEEEESJ_NS4_8TiledMMAINS4_8MMA_AtomIJNS4_4SM904GMMA28MMA_64x128x16_F32BF16BF16_RSILNSP_5MajorE0ELSR_0ELNSP_7ScaleInE1ELSS_1EEEEEENS4_6LayoutISC_NS5_IJNSA_ILi0EEESW_SW_EEEEENS5_IJNS4_10UnderscoreESZ_SZ_EEEEENS4_13SM90_TMA_LOADENS4_14ComposedLayoutINS4_7SwizzleILi3ELi4ELi3EEENS4_18smem_ptr_flag_bitsILi16EEENSV_INS5_IJNSA_ILi8EEESF_EEENS5_IJSF_SB_EEEEEEEvNS4_8identityES12_NS13_IS15_NS16_ILi8EEENSV_INS5_IJS18_SG_EEENS5_IJSG_SB_EEEEEEENS4_9Copy_AtomIJNS4_39AutoVectorizingCopyWithAssumedAlignmentILi128EEESK_EEES1D_EENS_8epilogue10collective6detail29Sm90TmaWarpSpecializedAdapterINS1P_15DefaultEpilogueISI_SJ_SJ_NS1O_6thread17LinearCombinationISI_Li1EffLNS1T_9ScaleType4KindE0ELNS_15FloatRoundStyleE2ESI_EENS1_15EpilogueDefaultEEEEEvvEEEEvNT_6ParamsE)
        .other          _ZN7cutlass13device_kernelINS_4gemm6kernel13GemmUniversalIN4cute5tupleIJiiiiEEENS1_10collective13CollectiveMmaINS1_49MainloopSm90TmaGmmaRmemAWarpSpecializedMixedInputILi5ENS5_IJNS4_1CILi1EEESB_SB_EEENS1_32KernelTmaWarpSpecializedPingpongEEENS5_IJNSA_ILi64EEENSA_ILi128EEESG_EEENS_10bfloat16_tENS5_IJlSB_lEEENS5_IJNS_12float_e4m3_tEEEESJ_NS4_8TiledMMAINS4_8MMA_AtomIJNS4_4SM904GMMA28MMA_64x128x16_F32BF16BF16_RSILNSP_5MajorE0ELSR_0ELNSP_7ScaleInE1ELSS_1EEEEEENS4_6LayoutISC_NS5_IJNSA_ILi0EEESW_SW_EEEEENS5_IJNS4_10UnderscoreESZ_SZ_EEEEENS4_13SM90_TMA_LOADENS4_14ComposedLayoutINS4_7SwizzleILi3ELi4ELi3EEENS4_18smem_ptr_flag_bitsILi16EEENSV_INS5_IJNSA_ILi8EEESF_EEENS5_IJSF_SB_EEEEEEEvNS4_8identityES12_NS13_IS15_NS16_ILi8EEENSV_INS5_IJS18_SG_EEENS5_IJSG_SB_EEEEEEENS4_9Copy_AtomIJNS4_39AutoVectorizingCopyWithAssumedAlignmentILi128EEESK_EEES1D_EENS_8epilogue10collective6detail29Sm90TmaWarpSpecializedAdapterINS1P_15DefaultEpilogueISI_SJ_SJ_NS1O_6thread17LinearCombinationISI_Li1EffLNS1T_9ScaleType4KindE0ELNS_15FloatRoundStyleE2ESI_EENS1_15EpilogueDefaultEEEEEvvEEEEvNT_6ParamsE,@"STO_CUDA_ENTRY STV_DEFAULT"
_ZN7cutlass13device_kernelINS_4gemm6kernel13GemmUniversalIN4cute5tupleIJiiiiEEENS1_10collective13CollectiveMmaINS1_49MainloopSm90TmaGmmaRmemAWarpSpecializedMixedInputILi5ENS5_IJNS4_1CILi1EEESB_SB_EEENS1_32KernelTmaWarpSpecializedPingpongEEENS5_IJNSA_ILi64EEENSA_ILi128EEESG_EEENS_10bfloat16_tENS5_IJlSB_lEEENS5_IJNS_12float_e4m3_tEEEESJ_NS4_8TiledMMAINS4_8MMA_AtomIJNS4_4SM904GMMA28MMA_64x128x16_F32BF16BF16_RSILNSP_5MajorE0ELSR_0ELNSP_7ScaleInE1ELSS_1EEEEEENS4_6LayoutISC_NS5_IJNSA_ILi0EEESW_SW_EEEEENS5_IJNS4_10UnderscoreESZ_SZ_EEEEENS4_13SM90_TMA_LOADENS4_14ComposedLayoutINS4_7SwizzleILi3ELi4ELi3EEENS4_18smem_ptr_flag_bitsILi16EEENSV_INS5_IJNSA_ILi8EEESF_EEENS5_IJSF_SB_EEEEEEEvNS4_8identityES12_NS13_IS15_NS16_ILi8EEENSV_INS5_IJS18_SG_EEENS5_IJSG_SB_EEEEEEENS4_9Copy_AtomIJNS4_39AutoVectorizingCopyWithAssumedAlignmentILi128EEESK_EEES1D_EENS_8epilogue10collective6detail29Sm90TmaWarpSpecializedAdapterINS1P_15DefaultEpilogueISI_SJ_SJ_NS1O_6thread17LinearCombinationISI_Li1EffLNS1T_9ScaleType4KindE0ELNS_15FloatRoundStyleE2ESI_EENS1_15EpilogueDefaultEEEEEvvEEEEvNT_6ParamsE:
[----:B------:R-:W0:Y:S01]  /*0000*/  LDC R1, c[0x0][0x28] ;  /* 0x00000a00ff017b82 */ /* 0x000e220000000800 */
[----:B------:R-:W1:Y:S01]  /*0010*/  S2R R0, SR_TID.X ;  /* 0x0000000000007919 */ /* 0x000e620000002100 */
[----:B------:R-:W-:Y:S01]  /*0020*/  ELECT P0, URZ, PT ;  /* 0x00000000003f782f */ /* 0x000fe20003800000 */
[----:B------:R-:W-:Y:S01]  /*0030*/  BSSY B0, `(.L_x_0) ;  /* 0x0000014000007945 */ /* 0x000fe20003800000 */
[----:B-1----:R-:W-:-:S05]  /*0040*/  SHF.R.U32.HI R2, RZ, 0x5, R0 ;  /* 0x00000005ff027819 */ /* 0x002fca0000011600 */
[----:B------:R-:W1:Y:S02]  /*0050*/  SHFL.IDX PT, R3, R2, RZ, 0x1f ;  /* 0x00001fff02037589 */ /* 0x000e6400000e0000 */
[----:B-1----:R-:W-:Y:S02]  /*0060*/  R2UR UR4, R3 ;  /* 0x00000000030472ca */ /* 0x002fe400000e0000 */
[----:B------:R-:W-:-:S05]  /*0070*/  SHF.R.U32.HI R3, RZ, 0x7, R0 ;  /* 0x00000007ff037819 */ /* 0x000fca0000011600 */
[----:B------:R1:W2:Y:S06]  /*0080*/  SHFL.IDX PT, R4, R3, RZ, 0x1f ;  /* 0x00001fff03047589 */ /* 0x0002ac00000e0000 */
[----:B------:R-:W-:Y:S02]  /*0090*/  USHF.R.S32.HI UR5, URZ, 0x1f, UR4 ;  /* 0x0000001f3f057899 */ /* 0x000fe40008011404 */
[----:B------:R-:W-:Y:S02]  /*00a0*/  ISETP.NE.OR P0, PT, RZ, UR4, !P0 ;  /* 0x00000004ff007c0c */ /* 0x000fe4000c705670 */
[----:B------:R-:W-:-:S04]  /*00b0*/  ULEA.HI UR5, UR5, UR4, URZ, 0x2 ;  /* 0x0000000405057291 */ /* 0x000fc8000f8f103f */
[----:B------:R-:W-:-:S04]  /*00c0*/  ULOP3.LUT UR5, UR5, 0xfffffffc, URZ, 0xc0, !UPT ;  /* 0xfffffffc05057892 */ /* 0x000fc8000f8ec03f */
[----:B------:R-:W-:-:S03]  /*00d0*/  UIADD3 UR4, UR4, -UR5, URZ ;  /* 0x8000000504047290 */ /* 0x000fc6000fffe03f */
[----:B01----:R-:W-:Y:S09]  /*00e0*/  @P0 BRA `(.L_x_1) ;  /* 0x0000000000200947 */ /* 0x003ff20003800000 */
[----:B------:R-:W-:Y:S02]  /*00f0*/  ULDC.64 UR6, c[0x0][0x198] ;  /* 0x0000660000067ab9 */ /* 0x000fe40000000a00 */
[----:B------:R-:W-:Y:S02]  /*0100*/  UIADD3 UR8, UP0, UR6, 0xf0, URZ ;  /* 0x000000f006087890 */ /* 0x000fe4000ff1e03f */
[----:B------:R-:W-:Y:S02]  /*0110*/  UIADD3 UR6, UP1, UR6, 0x1f0, URZ ;  /* 0x000001f006067890 */ /* 0x000fe4000ff3e03f */
[----:B------:R-:W-:Y:S02]  /*0120*/  UIADD3.X UR9, URZ, UR7, URZ, UP0, !UPT ;  /* 0x000000073f097290 */ /* 0x000fe400087fe43f */
[----:B------:R-:W-:-:S07]  /*0130*/  UIADD3.X UR7, URZ, UR7, URZ, UP1, !UPT ;  /* 0x000000073f077290 */ /* 0x000fce0008ffe43f */
[----:B------:R0:W-:Y:S02]  /*0140*/  UTMACCTL.PF [UR8] ;  /* 0x00000000080079b9 */ /* 0x0001e40008040000 */
[----:B------:R0:W-:Y:S02]  /*0150*/  UTMACCTL.PF [UR6] ;  /* 0x00000000060079b9 */ /* 0x0001e40008040000 */
[----:B0-----:R-:W-:Y:S01]  /*0160*/  NOP ;  /* 0x0000000000007918 */ /* 0x001fe20000000000 */
.L_x_1:
[----:B------:R-:W-:Y:S05]  /*0170*/  BSYNC B0 ;  /* 0x0000000000007941 */ /* 0x000fea0003800000 */
.L_x_0:
[----:B------:R-:W0:Y:S01]  /*0180*/  SHFL.IDX PT, R5, R2, RZ, 0x1f ;  /* 0x00001fff02057589 */ /* 0x000e2200000e0000 */
[----:B--2---:R-:W-:Y:S01]  /*0190*/  R2UR UR13, R4 ;  /* 0x00000000040d72ca */ /* 0x004fe200000e0000 */
[----:B------:R-:W-:-:S04]  /*01a0*/  UISETP.NE.AND UP0, UPT, UR4, 0x3, UPT ;  /* 0x000000030400788c */ /* 0x000fc8000bf05270 */
[----:B------:R-:W-:-:S08]  /*01b0*/  UISETP.EQ.OR UP0, UPT, UR4, URZ, !UP0 ;  /* 0x0000003f0400728c */ /* 0x000fd0000c702670 */
[----:B------:R-:W-:Y:S02]  /*01c0*/  UIADD3 UR12, UR13, -0x1, URZ ;  /* 0xffffffff0d0c7890 */ /* 0x000fe4000fffe03f */
[----:B------:R-:W-:Y:S02]  /*01d0*/  UISETP.EQ.AND UP0, UPT, UR13, URZ, UP0 ;  /* 0x0000003f0d00728c */ /* 0x000fe40008702270 */
[----:B------:R-:W-:Y:S02]  /*01e0*/  UISETP.GE.U32.AND UP1, UPT, UR12, 0x2, UPT ;  /* 0x000000020c00788c */ /* 0x000fe4000bf26070 */
[----:B------:R-:W-:Y:S01]  /*01f0*/  USEL UR39, URZ, 0x1, !UP0 ;  /* 0x000000013f277887 */ /* 0x000fe2000c000000 */
[----:B0-----:R-:W-:-:S03]  /*0200*/  ISETP.NE.AND P0, PT, R5, RZ, PT ;  /* 0x000000ff0500720c */ /* 0x001fc60003f05270 */
[----:B------:R-:W-:-:S10]  /*0210*/  USEL UR39, UR39, 0x2, UP1 ;  /* 0x0000000227277887 */ /* 0x000fd40008800000 */
[----:B------:R-:W-:Y:S05]  /*0220*/  @P0 BRA `(.L_x_2) ;  /* 0x0000000000600947 */ /* 0x000fea0003800000 */
[----:B------:R-:W0:Y:S01]  /*0230*/  S2UR UR6, SR_CgaCtaId ;  /* 0x00000000000679c3 */ /* 0x000e220000008800 */
[----:B------:R-:W-:Y:S01]  /*0240*/  UMOV UR5, 0x400 ;  /* 0x0000040000057882 */ /* 0x000fe20000000000 */
[----:B------:R-:W-:Y:S01]  /*0250*/  UMOV UR7, 0x1 ;  /* 0x0000000100077882 */ /* 0x000fe20000000000 */
[----:B------:R-:W-:Y:S01]  /*0260*/  UMOV UR8, 0x80 ;  /* 0x0000008000087882 */ /* 0x000fe20000000000 */
[----:B------:R-:W-:Y:S01]  /*0270*/  ELECT P0, URZ, PT ;  /* 0x00000000003f782f */ /* 0x000fe20003800000 */
[----:B------:R-:W-:-:S04]  /*0280*/  UIADD3 UR8, -UR8, 0x100000, URZ ;  /* 0x0010000008087890 */ /* 0x000fc8000fffe13f */
[----:B------:R-:W-:Y:S02]  /*0290*/  USHF.L.U32 UR9, UR8, 0xb, URZ ;  /* 0x0000000b08097899 */ /* 0x000fe4000800063f */
[----:B------:R-:W-:Y:S02]  /*02a0*/  USHF.L.U32 UR8, UR8, 0x1, URZ ;  /* 0x0000000108087899 */ /* 0x000fe4000800063f */
[----:B0-----:R-:W-:Y:S02]  /*02b0*/  ULEA UR5, UR6, UR5, 0x18 ;  /* 0x0000000506057291 */ /* 0x001fe4000f8ec03f */
[----:B------:R-:W-:-:S04]  /*02c0*/  UIADD3 UR6, -UR7, 0x100000, URZ ;  /* 0x0010000007067890 */ /* 0x000fc8000fffe13f */
[----:B------:R-:W-:Y:S02]  /*02d0*/  USHF.L.U32 UR7, UR6, 0xb, URZ ;  /* 0x0000000b06077899 */ /* 0x000fe4000800063f */
[----:B------:R-:W-:Y:S01]  /*02e0*/  USHF.L.U32 UR6, UR6, 0x1, URZ ;  /* 0x0000000106067899 */ /* 0x000fe2000800063f */
[----:B------:R-:W0:Y:S11]  /*02f0*/  FENCE.VIEW.ASYNC.S ;  /* 0x00000000000073c6 */ /* 0x000e360000000000 */
[----:B0-----:R0:W1:Y:S01]  /*0300*/  SYNCS.EXCH.64 URZ, [UR5], UR6 ;  /* 0x00000006053f75b2 */ /* 0x0010620008000100 */
[----:B------:R0:W2:Y:S01]  /*0310*/  SYNCS.EXCH.64 URZ, [UR5+0x28], UR8 ;  /* 0x00002808053f75b2 */ /* 0x0000a20008000100 */
[----:B------:R0:W3:Y:S01]  /*0320*/  SYNCS.EXCH.64 URZ, [UR5+0x8], UR6 ;  /* 0x00000806053f75b2 */ /* 0x0000e20008000100 */
[----:B------:R0:W4:Y:S01]  /*0330*/  SYNCS.EXCH.64 URZ, [UR5+0x30], UR8 ;  /* 0x00003008053f75b2 */ /* 0x0001220008000100 */
[----:B------:R0:W0:Y:S01]  /*0340*/  SYNCS.EXCH.64 URZ, [UR5+0x10], UR6 ;  /* 0x00001006053f75b2 */ /* 0x0000220008000100 */
[----:B------:R0:W0:Y:S01]  /*0350*/  SYNCS.EXCH.64 URZ, [UR5+0x38], UR8 ;  /* 0x00003808053f75b2 */ /* 0x0000220008000100 */
[----:B------:R0:W0:Y:S01]  /*0360*/  SYNCS.EXCH.64 URZ, [UR5+0x18], UR6 ;  /* 0x00001806053f75b2 */ /* 0x0000220008000100 */
[----:B------:R0:W0:Y:S01]  /*0370*/  SYNCS.EXCH.64 URZ, [UR5+0x40], UR8 ;  /* 0x00004008053f75b2 */ /* 0x0000220008000100 */
[----:B------:R0:W0:Y:S01]  /*0380*/  SYNCS.EXCH.64 URZ, [UR5+0x20], UR6 ;  /* 0x00002006053f75b2 */ /* 0x0000220008000100 */
[----:B------:R0:W0:Y:S01]  /*0390*/  SYNCS.EXCH.64 URZ, [UR5+0x48], UR8 ;  /* 0x00004808053f75b2 */ /* 0x0000220008000100 */
[----:B------:R-:W-:Y:S01]  /*03a0*/  NOP ;  /* 0x0000000000007918 */ /* 0x000fe20000000000 */
.L_x_2:
[----:B------:R-:W5:Y:S01]  /*03b0*/  SHFL.IDX PT, R5, R2, RZ, 0x1f ;  /* 0x00001fff02057589 */ /* 0x000f6200000e0000 */
[----:B------:R-:W-:Y:S01]  /*03c0*/  ELECT P0, URZ, PT ;  /* 0x00000000003f782f */ /* 0x000fe20003800000 */
[----:B------:R-:W-:Y:S01]  /*03d0*/  NOP ;  /* 0x0000000000007918 */ /* 0x000fe20000000000 */
[----:B------:R-:W-:Y:S01]  /*03e0*/  ELECT P1, URZ, PT ;  /* 0x00000000003f782f */ /* 0x000fe20003820000 */
[----:B------:R-:W1:Y:S01]  /*03f0*/  SHFL.IDX PT, R4, R2, RZ, 0x1f ;  /* 0x00001fff02047589 */ /* 0x000e6200000e0000 */
[----:B0-----:R-:W-:Y:S01]  /*0400*/  UMOV UR6, 0x20 ;  /* 0x0000002000067882 */ /* 0x001fe20000000000 */
[----:B------:R-:W-:Y:S01]  /*0410*/  UMOV UR9, 0x80 ;  /* 0x0000008000097882 */ /* 0x000fe20000000000 */
[----:B------:R-:W-:Y:S01]  /*0420*/  NOP ;  /* 0x0000000000007918 */ /* 0x000fe20000000000 */
[----:B------:R0:W2:Y:S01]  /*0430*/  SHFL.IDX PT, R2, R3, RZ, 0x1f ;  /* 0x00001fff03027589 */ /* 0x0000a200000e0000 */
[----:B------:R-:W-:Y:S01]  /*0440*/  ULDC.64 UR52, c[0x0][0x208] ;  /* 0x0000820000347ab9 */ /* 0x000fe20000000a00 */
[----:B0-----:R-:W-:-:S04]  /*0450*/  SHF.R.S32.HI R3, RZ, 0x1f, R0 ;  /* 0x0000001fff037819 */ /* 0x001fc80000011400 */
[----:B------:R-:W-:Y:S02]  /*0460*/  LEA.HI R3, R3, R0, RZ, 0x7 ;  /* 0x0000000003037211 */ /* 0x000fe400078f38ff */
[----:B-----5:R-:W-:Y:S02]  /*0470*/  ISETP.NE.OR P0, PT, R5, RZ, !P0 ;  /* 0x000000ff0500720c */ /* 0x020fe40004705670 */
[----:B------:R-:W-:Y:S02]  /*0480*/  LOP3.LUT R3, R3, 0xffffff80, RZ, 0xc0, !PT ;  /* 0xffffff8003037812 */ /* 0x000fe400078ec0ff */
[----:B-1----:R-:W-:-:S03]  /*0490*/  ISETP.NE.OR P1, PT, R4, RZ, !P1 ;  /* 0x000000ff0400720c */ /* 0x002fc60004f25670 */
[----:B------:R-:W-:Y:S01]  /*04a0*/  IMAD.IADD R23, R0, 0x1, -R3 ;  /* 0x0000000100177824 */ /* 0x000fe200078e0a03 */
[----:B--2---:R-:W-:-:S05]  /*04b0*/  R2UR UR46, R2 ;  /* 0x00000000022e72ca */ /* 0x004fca00000e0000 */
[----:B------:R-:W-:-:S04]  /*04c0*/  VOTEU.ALL UP0, P0 ;  /* 0x00000000003f7886 */ /* 0x000fc80000000000 */
[----:B------:R-:W-:Y:S01]  /*04d0*/  VOTEU.ALL UP1, P1 ;  /* 0x00000000003f7886 */ /* 0x000fe20000820000 */
[----:B------:R-:W0:Y:S01]  /*04e0*/  @!UP0 S2UR UR8, SR_CgaCtaId ;  /* 0x00000000000889c3 */ /* 0x000e220000008800 */
[----:B------:R-:W-:Y:S01]  /*04f0*/  @!UP0 UMOV UR5, 0x400 ;  /* 0x0000040000058882 */ /* 0x000fe20000000000 */
[----:B------:R-:W-:-:S04]  /*0500*/  @!UP0 UIADD3 UR6, -UR6, 0x100000, URZ ;  /* 0x0010000006068890 */ /* 0x000fc8000fffe13f */
[----:B------:R-:W-:Y:S02]  /*0510*/  @!UP0 USHF.L.U32 UR7, UR6, 0xb, URZ ;  /* 0x0000000b06078899 */ /* 0x000fe4000800063f */
[----:B------:R-:W-:Y:S01]  /*0520*/  @!UP0 USHF.L.U32 UR6, UR6, 0x1, URZ ;  /* 0x0000000106068899 */ /* 0x000fe2000800063f */
[----:B------:R-:W-:Y:S01]  /*0530*/  @!UP1 UMOV UR10, 0x400 ;  /* 0x00000400000a9882 */ /* 0x000fe20000000000 */
[----:B------:R-:W-:Y:S01]  /*0540*/  VOTEU.ALL UP2, P1 ;  /* 0x00000000003f7886 */ /* 0x000fe20000840000 */
[----:B------:R-:W-:Y:S01]  /*0550*/  VOTEU.ALL UP3, P1 ;  /* 0x00000000003f7886 */ /* 0x000fe20000860000 */
[----:B------:R-:W-:Y:S01]  /*0560*/  VOTEU.ALL UP4, P1 ;  /* 0x00000000003f7886 */ /* 0x000fe20000880000 */
[----:B------:R-:W1:Y:S01]  /*0570*/  @!UP1 S2UR UR11, SR_CgaCtaId ;  /* 0x00000000000b99c3 */ /* 0x000e620000008800 */
[----:B------:R-:W-:Y:S01]  /*0580*/  VOTEU.ALL UP5, P1 ;  /* 0x00000000003f7886 */ /* 0x000fe200008a0000 */
[----:B------:R-:W-:Y:S01]  /*0590*/  ISETP.NE.AND P1, PT, RZ, UR13, PT ;  /* 0x0000000dff007c0c */ /* 0x000fe2000bf25270 */
[----:B0-----:R-:W-:-:S02]  /*05a0*/  @!UP0 ULEA UR5, UR8, UR5, 0x18 ;  /* 0x0000000508058291 */ /* 0x001fc4000f8ec03f */
[----:B------:R-:W-:-:S04]  /*05b0*/  @!UP1 UIADD3 UR8, -UR9, 0x100000, URZ ;  /* 0x0010000009089890 */ /* 0x000fc8000fffe13f */
[----:B------:R-:W-:Y:S02]  /*05c0*/  @!UP1 USHF.L.U32 UR9, UR8, 0xb, URZ ;  /* 0x0000000b08099899 */ /* 0x000fe4000800063f */
[----:B------:R-:W-:Y:S01]  /*05d0*/  @!UP1 USHF.L.U32 UR8, UR8, 0x1, URZ ;  /* 0x0000000108089899 */ /* 0x000fe2000800063f */
[----:B------:R-:W-:Y:S01]  /*05e0*/  VOTEU.ALL UP0, P0 ;  /* 0x00000000003f7886 */ /* 0x000fe20000000000 */
[----:B-1----:R-:W-:Y:S01]  /*05f0*/  @!UP1 ULEA UR10, UR11, UR10, 0x18 ;  /* 0x0000000a0b0a9291 */ /* 0x002fe2000f8ec03f */
[----:B------:R-:W-:Y:S01]  /*0600*/  VOTEU.ALL UP1, P0 ;  /* 0x00000000003f7886 */ /* 0x000fe20000020000 */
[----:B------:R-:W0:Y:S02]  /*0610*/  FENCE.VIEW.ASYNC.S ;  /* 0x00000000000073c6 */ /* 0x000e240000000000 */
[----:B0-----:R-:W3:Y:S02]  /*0620*/  @!UP0 SYNCS.EXCH.64 URZ, [UR5+0x80], UR6 ;  /* 0x00008006053f85b2 */ /* 0x001ee40008000100 */
[----:B------:R0:W3:Y:S01]  /*0630*/  @!UP1 SYNCS.EXCH.64 URZ, [UR5+0x88], UR6 ;  /* 0x00008806053f95b2 */ /* 0x0000e20008000100 */
[----:B------:R-:W-:Y:S01]  /*0640*/  NOP ;  /* 0x0000000000007918 */ /* 0x000fe20000000000 */
[----:B0-----:R-:W-:-:S02]  /*0650*/  ULDC.64 UR6, c[0x0][0x798] ;  /* 0x0001e60000067ab9 */ /* 0x001fc40000000a00 */
[----:B------:R-:W-:Y:S02]  /*0660*/  ISETP.NE.U32.AND P0, PT, RZ, UR6, PT ;  /* 0x00000006ff007c0c */ /* 0x000fe4000bf05070 */
[----:B------:R0:W3:Y:S02]  /*0670*/  @!UP2 SYNCS.EXCH.64 URZ, [UR10+0x60], UR8 ;  /* 0x000060080a3fa5b2 */ /* 0x0000e40008000100 */
[----:B------:R-:W-:Y:S01]  /*0680*/  ISETP.NE.AND.EX P0, PT, RZ, UR7, PT, P0 ;  /* 0x00000007ff007c0c */ /* 0x000fe2000bf05300 */
[----:B------:R0:W3:Y:S01]  /*0690*/  @!UP3 SYNCS.EXCH.64 URZ, [UR10+0x68], UR8 ;  /* 0x000068080a3fb5b2 */ /* 0x0000e20008000100 */
[----:B------:R0:W3:Y:S01]  /*06a0*/  @!UP4 SYNCS.EXCH.64 URZ, [UR10+0x70], UR8 ;  /* 0x000070080a3fc5b2 */ /* 0x0000e20008000100 */
[----:B------:R0:W3:Y:S01]  /*06b0*/  @!UP5 SYNCS.EXCH.64 URZ, [UR10+0x78], UR8 ;  /* 0x000078080a3fd5b2 */ /* 0x0000e20008000100 */
[----:B------:R-:W-:Y:S01]  /*06c0*/  NOP ;  /* 0x0000000000007918 */ /* 0x000fe20000000000 */
[----:B---34-:R-:W-:Y:S08]  /*06d0*/  BAR.SYNC.DEFER_BLOCKING 0x0 ;  /* 0x0000000000007b1d */ /* 0x018ff00000010000 */
[----:B0-----:R-:W-:Y:S05]  /*06e0*/  @!P0 BRA `(.L_x_3) ;  /* 0x00000000001c8947 */ /* 0x001fea0003800000 */
[----:B------:R-:W0:Y:S02]  /*06f0*/  LDC.64 R2, c[0x0][0x798] ;  /* 0x0001e600ff027b82 */ /* 0x000e240000000a00 */
[----:B0-----:R-:W2:Y:S02]  /*0700*/  LDG.E.64 R2, desc[UR52][R2.64] ;  /* 0x0000003402027981 */ /* 0x001ea4000c1e1b00 */
[----:B--2---:R-:W-:-:S04]  /*0710*/  ISETP.NE.U32.AND P0, PT, R2, RZ, PT ;  /* 0x000000ff0200720c */ /* 0x004fc80003f05070 */
[----:B------:R-:W-:-:S13]  /*0720*/  ISETP.NE.AND.EX P0, PT, R3, RZ, PT, P0 ;  /* 0x000000ff0300720c */ /* 0x000fda0003f05300 */
[----:B------:R-:W-:Y:S05]  /*0730*/  @!P0 BRA `(.L_x_3) ;  /* 0x0000000000088947 */ /* 0x000fea0003800000 */
[----:B------:R1:W5:Y:S01]  /*0740*/  LD.E R96, desc[UR52][R2.64] ;  /* 0x0000003402607980 */ /* 0x000362000c101900 */
[----:B------:R-:W-:Y:S05]  /*0750*/  BRA `(.L_x_4) ;  /* 0x0000000000247947 */ /* 0x000fea0003800000 */
.L_x_3:
[----:B------:R-:W-:Y:S02]  /*0760*/  ULDC.64 UR6, c[0x0][0x788] ;  /* 0x0001e20000067ab9 */ /* 0x000fe40000000a00 */
[----:B------:R-:W-:-:S04]  /*0770*/  ISETP.NE.U32.AND P0, PT, RZ, UR6, PT ;  /* 0x00000006ff007c0c */ /* 0x000fc8000bf05070 */
[----:B------:R-:W-:-:S13]  /*0780*/  ISETP.NE.AND.EX P0, PT, RZ, UR7, PT, P0 ;  /* 0x00000007ff007c0c */ /* 0x000fda000bf05300 */
[----:B------:R-:W-:Y:S05]  /*0790*/  @!P0 BRA `(.L_x_5) ;  /* 0x00000000000c8947 */ /* 0x000fea0003800000 */
[----:B------:R-:W0:Y:S02]  /*07a0*/  LDC.64 R96, c[0x0][0x788] ;  /* 0x0001e200ff607b82 */ /* 0x000e240000000a00 */
[----:B0-----:R0:W5:Y:S01]  /*07b0*/  LDG.E R96, desc[UR52][R96.64] ;  /* 0x0000003460607981 */ /* 0x001162000c1e1900 */
[----:B------:R-:W-:Y:S05]  /*07c0*/  BRA `(.L_x_4) ;  /* 0x0000000000087947 */ /* 0x000fea0003800000 */
.L_x_5:
[----:B------:R-:W-:Y:S02]  /*07d0*/  ULDC UR5, c[0x0][0x780] ;  /* 0x0001e00000057ab9 */ /* 0x000fe40000000800 */
[----:B------:R-:W-:-:S07]  /*07e0*/  IMAD.U32 R96, RZ, RZ, UR5 ;  /* 0x00000005ff607e24 */ /* 0x000fce000f8e00ff */
.L_x_4:
[----:B------:R-:W-:Y:S02]  /*07f0*/  ULDC.64 UR6, c[0x0][0x7a0] ;  /* 0x0001e80000067ab9 */ /* 0x000fe40000000a00 */
[----:B------:R-:W-:-:S04]  /*0800*/  ISETP.NE.U32.AND P0, PT, RZ, UR6, PT ;  /* 0x00000006ff007c0c */ /* 0x000fc8000bf05070 */
[----:B------:R-:W-:-:S13]  /*0810*/  ISETP.NE.AND.EX P0, PT, RZ, UR7, PT, P0 ;  /* 0x00000007ff007c0c */ /* 0x000fda000bf05300 */
[----:B------:R-:W-:Y:S05]  /*0820*/  @!P0 BRA `(.L_x_6) ;  /* 0x00000000001c8947 */ /* 0x000fea0003800000 */
[----:B-1----:R-:W1:Y:S02]  /*0830*/  LDC.64 R2, c[0x0][0x7a0] ;  /* 0x0001e800ff027b82 */ /* 0x002e640000000a00 */
[----:B-1----:R-:W2:Y:S02]  /*0840*/  LDG.E.64 R2, desc[UR52][R2.64] ;  /* 0x0000003402027981 */ /* 0x002ea4000c1e1b00 */
[----:B--2---:R-:W-:-:S04]  /*0850*/  ISETP.NE.U32.AND P0, PT, R2, RZ, PT ;  /* 0x000000ff0200720c */ /* 0x004fc80003f05070 */
[----:B------:R-:W-:-:S13]  /*0860*/  ISETP.NE.AND.EX P0, PT, R3, RZ, PT, P0 ;  /* 0x000000ff0300720c */ /* 0x000fda0003f05300 */
[----:B------:R-:W-:Y:S05]  /*0870*/  @!P0 BRA `(.L_x_6) ;  /* 0x0000000000088947 */ /* 0x000fea0003800000 */
[----:B0-----:R2:W5:Y:S01]  /*0880*/  LD.E R97, desc[UR52][R2.64] ;  /* 0x0000003402617980 */ /* 0x001562000c101900 */
[----:B------:R-:W-:Y:S05]  /*0890*/  BRA `(.L_x_7) ;  /* 0x0000000000247947 */ /* 0x000fea0003800000 */
.L_x_6:
[----:B------:R-:W-:Y:S02]  /*08a0*/  ULDC.64 UR6, c[0x0][0x790] ;  /* 0x0001e40000067ab9 */ /* 0x000fe40000000a00 */
[----:B------:R-:W-:-:S04]  /*08b0*/  ISETP.NE.U32.AND P0, PT, RZ, UR6, PT ;  /* 0x00000006ff007c0c */ /* 0x000fc8000bf05070 */
[----:B------:R-:W-:-:S13]  /*08c0*/  ISETP.NE.AND.EX P0, PT, RZ, UR7, PT, P0 ;  /* 0x00000007ff007c0c */ /* 0x000fda000bf05300 */
[----:B------:R-:W-:Y:S05]  /*08d0*/  @!P0 BRA `(.L_x_8) ;  /* 0x00000000000c8947 */ /* 0x000fea0003800000 */
[----:B-1----:R-:W0:Y:S02]  /*08e0*/  LDC.64 R2, c[0x0][0x790] ;  /* 0x0001e400ff027b82 */ /* 0x002e240000000a00 */
[----:B0-----:R0:W5:Y:S01]  /*08f0*/  LDG.E R97, desc[UR52][R2.64] ;  /* 0x0000003402617981 */ /* 0x001162000c1e1900 */
[----:B------:R-:W-:Y:S05]  /*0900*/  BRA `(.L_x_7) ;  /* 0x0000000000087947 */ /* 0x000fea0003800000 */
.L_x_8:
[----:B------:R-:W-:Y:S02]  /*0910*/  ULDC UR5, c[0x0][0x784] ;  /* 0x0001e10000057ab9 */ /* 0x000fe40000000800 */
[----:B0-----:R-:W-:-:S07]  /*0920*/  IMAD.U32 R97, RZ, RZ, UR5 ;  /* 0x00000005ff617e24 */ /* 0x001fce000f8e00ff */
.L_x_7:
[----:B012---:R-:W0:Y:S01]  /*0930*/  LDC R2, c[0x0][0x85c] ;  /* 0x00021700ff027b82 */ /* 0x007e220000000800 */
[----:B------:R-:W1:Y:S01]  /*0940*/  S2R R12, SR_CTAID.Y ;  /* 0x00000000000c7919 */ /* 0x000e620000002600 */
[----:B------:R-:W-:Y:S01]  /*0950*/  UISETP.NE.AND UP0, UPT, UR13, 0x2, UPT ;  /* 0x000000020d00788c */ /* 0x000fe2000bf05270 */
[----:B------:R-:W-:Y:S01]  /*0960*/  IMAD.MOV.U32 R5, RZ, RZ, RZ ;  /* 0x000000ffff057224 */ /* 0x000fe200078e00ff */
[----:B------:R-:W-:Y:S01]  /*0970*/  ULDC UR5, c[0x0][0x28c] ;  /* 0x0000a30000057ab9 */ /* 0x000fe20000000800 */
[----:B------:R-:W2:Y:S01]  /*0980*/  S2R R4, SR_CTAID.X ;  /* 0x0000000000047919 */ /* 0x000ea20000002500 */
[----:B------:R-:W-:Y:S02]  /*0990*/  UIADD3 UR5, UR5, 0x7f, URZ ;  /* 0x0000007f05057890 */ /* 0x000fe4000fffe03f */
[----:B------:R-:W-:Y:S01]  /*09a0*/  PLOP3.LUT P0, PT, PT, PT, UP0, 0x80, 0x0 ;  /* 0x000000000000781c */ /* 0x000fe20003f0f008 */
[----:B------:R-:W-:Y:S01]  /*09b0*/  UMOV UR49, URZ ;  /* 0x0000003f00317c82 */ /* 0x000fe20008000000 */
[----:B------:R-:W-:Y:S01]  /*09c0*/  USHF.R.S32.HI UR8, URZ, 0x1f, UR5 ;  /* 0x0000001f3f087899 */ /* 0x000fe20008011405 */
[----:B------:R-:W-:Y:S01]  /*09d0*/  UMOV UR36, URZ ;  /* 0x0000003f00247c82 */ /* 0x000fe20008000000 */
[----:B------:R-:W-:-:S02]  /*09e0*/  ULDC.64 UR10, c[0x0][0x850] ;  /* 0x00021400000a7ab9 */ /* 0x000fc40000000a00 */
[----:B------:R-:W-:-:S04]  /*09f0*/  ULEA.HI UR8, UR8, UR5, URZ, 0x7 ;  /* 0x0000000508087291 */ /* 0x000fc8000f8f383f */
[----:B------:R-:W-:Y:S01]  /*0a00*/  USHF.R.S32.HI UR38, URZ, 0x7, UR8 ;  /* 0x000000073f267899 */ /* 0x000fe20008011408 */
[----:B0-----:R-:W-:-:S04]  /*0a10*/  ISETP.NE.AND P2, PT, R2, 0x1, PT ;  /* 0x000000010200780c */ /* 0x001fc80003f45270 */
[----:B------:R-:W-:-:S09]  /*0a20*/  P2R R3, PR, RZ, 0x4 ;  /* 0x00000004ff037803 */ /* 0x000fd20000000000 */
[----:B------:R-:W2:Y:S01]  /*0a30*/  @P2 LDC R17, c[0x0][0x10] ;  /* 0x00000400ff112b82 */ /* 0x000ea20000000800 */
[----:B-1----:R-:W-:Y:S02]  /*0a40*/  @P2 IMAD.MOV.U32 R6, RZ, RZ, R12 ;  /* 0x000000ffff062224 */ /* 0x002fe400078e000c */
[----:B------:R-:W-:-:S05]  /*0a50*/  @P2 IMAD.MOV.U32 R7, RZ, RZ, RZ ;  /* 0x000000ffff072224 */ /* 0x000fca00078e00ff */
[----:B------:R-:W0:Y:S01]  /*0a60*/  @!P2 LDC R3, c[0x0][0xc] ;  /* 0x00000300ff03ab82 */ /* 0x000e220000000800 */
[----:B------:R-:W-:Y:S01]  /*0a70*/  ULDC UR6, c[0x0][0xc] ;  /* 0x0000030000067ab9 */ /* 0x000fe20000000800 */
[----:B------:R-:W-:Y:S01]  /*0a80*/  ULDC UR7, c[0x0][0x10] ;  /* 0x0000040000077ab9 */ /* 0x000fe20000000800 */
[----:B------:R-:W-:Y:S01]  /*0a90*/  ULDC UR5, c[0x0][0x14] ;  /* 0x0000050000057ab9 */ /* 0x000fe20000000800 */
[----:B------:R-:W-:-:S04]  /*0aa0*/  UIMAD.WIDE.U32 UR6, UR6, UR7, URZ ;  /* 0x00000007060672a5 */ /* 0x000fc8000f8e003f */
[----:B------:R-:W-:Y:S02]  /*0ab0*/  UIMAD.WIDE.U32 UR50, UR6, UR5, URZ ;  /* 0x00000005063272a5 */ /* 0x000fe4000f8e003f */
[----:B------:R-:W-:-:S04]  /*0ac0*/  UIMAD UR37, UR7, UR5, URZ ;  /* 0x00000005072572a4 */ /* 0x000fc8000f8e023f */
[----:B------:R-:W-:Y:S01]  /*0ad0*/  UIADD3 UR37, UR51, UR37, URZ ;  /* 0x0000002533257290 */ /* 0x000fe2000fffe03f */
[----:B--2---:R-:W-:-:S04]  /*0ae0*/  @P2 IMAD.WIDE.U32 R16, R4, R17, R6 ;  /* 0x0000001104102225 */ /* 0x004fc800078e0006 */
[----:B0-----:R-:W-:-:S04]  /*0af0*/  @!P2 IMAD.WIDE.U32 R6, R3, R12, R4 ;  /* 0x0000000c0306a225 */ /* 0x001fc800078e0004 */
[----:B------:R-:W-:Y:S02]  /*0b00*/  @P2 IMAD.MOV.U32 R3, RZ, RZ, RZ ;  /* 0x000000ffff032224 */ /* 0x000fe400078e00ff */
[----:B------:R-:W-:Y:S02]  /*0b10*/  @!P2 IMAD.MOV.U32 R16, RZ, RZ, R6 ;  /* 0x000000ffff10a224 */ /* 0x000fe400078e0006 */
[----:B------:R-:W-:Y:S02]  /*0b20*/  @P2 IMAD.IADD R17, R17, 0x1, R3 ;  /* 0x0000000111112824 */ /* 0x000fe400078e0203 */
[----:B------:R-:W-:Y:S01]  /*0b30*/  @!P2 IMAD.MOV.U32 R17, RZ, RZ, R7 ;  /* 0x000000ffff11a224 */ /* 0x000fe200078e0007 */
[----:B------:R-:W-:Y:S06]  /*0b40*/  @P0 BRA `(.L_x_9) ;  /* 0x0000000000200947 */ /* 0x000fec0003800000 */
[----:B------:R-:W-:Y:S01]  /*0b50*/  UISETP.GE.U32.AND UP0, UPT, UR38, 0x5, UPT ;  /* 0x000000052600788c */ /* 0x000fe2000bf06070 */
[----:B------:R-:W-:Y:S01]  /*0b60*/  IADD3 R16, P0, R16, UR50, RZ ;  /* 0x0000003210107c10 */ /* 0x000fe2000ff1e0ff */
[----:B------:R-:W-:Y:S01]  /*0b70*/  UIMAD.WIDE.U32 UR6, UR38, -0x33333333, URZ ;  /* 0xcccccccd260678a5 */ /* 0x000fe2000f8e003f */
[----:B------:R-:W-:Y:S02]  /*0b80*/  UMOV UR36, URZ ;  /* 0x0000003f00247c82 */ /* 0x000fe40008000000 */
[----:B------:R-:W-:Y:S01]  /*0b90*/  IADD3.X R17, R17, UR37, RZ, P0, !PT ;  /* 0x0000002511117c10 */ /* 0x000fe200087fe4ff */
[----:B------:R-:W-:-:S04]  /*0ba0*/  USHF.R.U32.HI UR6, URZ, 0x2, UR7 ;  /* 0x000000023f067899 */ /* 0x000fc80008011607 */
[----:B------:R-:W-:Y:S02]  /*0bb0*/  UIMAD UR49, UR6, -0x5, UR38 ;  /* 0xfffffffb063178a4 */ /* 0x000fe4000f8e0226 */
[----:B------:R-:W-:-:S12]  /*0bc0*/  @UP0 ULOP3.LUT UR36, UR6, 0x1, URZ, 0xc0, !UPT ;  /* 0x0000000106240892 */ /* 0x000fd8000f8ec03f */
.L_x_9:
[----:B------:R-:W-:Y:S01]  /*0bd0*/  ISETP.GE.U32.AND P0, PT, R16, UR10, PT ;  /* 0x0000000a10007c0c */ /* 0x000fe2000bf06070 */
[----:B------:R-:W-:Y:S01]  /*0be0*/  IMAD.MOV.U32 R22, RZ, RZ, -0x1 ;  /* 0xffffffffff167424 */ /* 0x000fe200078e00ff */
[----:B------:R-:W-:Y:S01]  /*0bf0*/  PRMT R3, RZ, 0x7610, R3 ;  /* 0x00007610ff037816 */ /* 0x000fe20000000003 */
[----:B------:R-:W-:Y:S01]  /*0c00*/  IMAD.MOV.U32 R18, RZ, RZ, -0x1 ;  /* 0xffffffffff127424 */ /* 0x000fe200078e00ff */
[----:B------:R-:W-:Y:S01]  /*0c10*/  ISETP.GE.U32.AND.EX P0, PT, R17, UR11, PT, P0 ;  /* 0x0000000b11007c0c */ /* 0x000fe2000bf06100 */
[----:B------:R-:W-:-:S12]  /*0c20*/  IMAD.MOV.U32 R19, RZ, RZ, -0x1 ;  /* 0xffffffffff137424 */ /* 0x000fd800078e00ff */
[----:B------:R-:W-:Y:S05]  /*0c30*/  @P0 BRA `(.L_x_10) ;  /* 0x0000000400580947 */ /* 0x000fea0003800000 */
[----:B------:R-:W0:Y:S01]  /*0c40*/  LDC.64 R14, c[0x0][0x828] ;  /* 0x00020a00ff0e7b82 */ /* 0x000e220000000a00 */
[----:B------:R-:W-:Y:S02]  /*0c50*/  IMAD.MOV.U32 R6, RZ, RZ, R16 ;  /* 0x000000ffff067224 */ /* 0x000fe400078e0010 */
[----:B------:R-:W-:-:S05]  /*0c60*/  IMAD.MOV.U32 R7, RZ, RZ, R17 ;  /* 0x000000ffff077224 */ /* 0x000fca00078e0011 */
[----:B------:R-:W1:Y:S08]  /*0c70*/  LDC R18, c[0x0][0x830] ;  /* 0x00020c00ff127b82 */ /* 0x000e700000000800 */
[----:B------:R-:W2:Y:S01]  /*0c80*/  LDC.64 R20, c[0x0][0x820] ;  /* 0x00020800ff147b82 */ /* 0x000ea20000000a00 */
[----:B0-----:R-:W-:-:S04]  /*0c90*/  ISETP.NE.U32.AND P0, PT, R14, RZ, PT ;  /* 0x000000ff0e00720c */ /* 0x001fc80003f05070 */
[----:B------:R-:W-:-:S13]  /*0ca0*/  ISETP.NE.AND.EX P0, PT, R15, RZ, PT, P0 ;  /* 0x000000ff0f00720c */ /* 0x000fda0003f05300 */
[----:B-12---:R-:W-:Y:S05]  /*0cb0*/  @!P0 BRA `(.L_x_11) ;  /* 0x0000000000288947 */ /* 0x006fea0003800000 */
[----:B------:R-:W0:Y:S02]  /*0cc0*/  LDC R3, c[0x0][0x834] ;  /* 0x00020d00ff037b82 */ /* 0x000e240000000800 */
[----:B0-----:R-:W-:-:S05]  /*0cd0*/  IADD3 R3, P0, R16, R3, RZ ;  /* 0x0000000310037210 */ /* 0x001fca0007f1e0ff */
[----:B------:R-:W-:-:S04]  /*0ce0*/  IMAD.X R13, RZ, RZ, R17, P0 ;  /* 0x000000ffff0d7224 */ /* 0x000fc800000e0611 */
[----:B------:R-:W-:-:S04]  /*0cf0*/  IMAD.WIDE.U32 R6, R13, R14, RZ ;  /* 0x0000000e0d067225 */ /* 0x000fc800078e00ff */
[----:B------:R-:W-:-:S04]  /*0d00*/  IMAD.WIDE.U32 R8, P0, R3, R15, R6 ;  /* 0x0000000f03087225 */ /* 0x000fc80007800006 */
[----:B------:R-:W-:-:S04]  /*0d10*/  IMAD.WIDE.U32 R6, R3, R14, RZ ;  /* 0x0000000e03067225 */ /* 0x000fc800078e00ff */
[----:B------:R-:W-:Y:S01]  /*0d20*/  IMAD.X R11, RZ, RZ, RZ, P0 ;  /* 0x000000ffff0b7224 */ /* 0x000fe200000e06ff */
[----:B------:R-:W-:Y:S01]  /*0d30*/  IADD3 RZ, P0, R7, R8, RZ ;  /* 0x0000000807ff7210 */ /* 0x000fe20007f1e0ff */
[----:B------:R-:W-:-:S04]  /*0d40*/  IMAD.MOV.U32 R10, RZ, RZ, R9 ;  /* 0x000000ffff0a7224 */ /* 0x000fc800078e0009 */
[----:B------:R-:W-:-:S08]  /*0d50*/  IMAD.WIDE.U32.X R6, R13, R15, R10, P0 ;  /* 0x0000000f0d067225 */ /* 0x000fd000000e040a */
.L_x_11:
[-CC-:B------:R-:W-:Y:S01]  /*0d60*/  SHF.R.U64 R28, R6, R18.reuse, R7.reuse ;  /* 0x00000012061c7219 */ /* 0x180fe20000001207 */
[----:B------:R-:W0:Y:S01]  /*0d70*/  LDC R10, c[0x0][0x818] ;  /* 0x00020600ff0a7b82 */ /* 0x000e220000000800 */
[----:B------:R-:W-:Y:S01]  /*0d80*/  SHF.R.U32.HI R5, RZ, R18, R7 ;  /* 0x00000012ff057219 */ /* 0x000fe20000011607 */
[----:B------:R-:W-:Y:S01]  /*0d90*/  ULDC UR5, c[0x0][0x150] ;  /* 0x0000540000057ab9 */ /* 0x000fe20000000800 */
[----:B------:R-:W-:Y:S02]  /*0da0*/  IADD3 R9, P0, RZ, -R28, RZ ;  /* 0x8000001cff097210 */ /* 0x000fe40007f1e0ff */
[----:B------:R-:W-:-:S03]  /*0db0*/  I2FP.F32.U32 R3, R4 ;  /* 0x0000000400037245 */ /* 0x000fc60000201000 */
[----:B------:R-:W1:Y:S01]  /*0dc0*/  LDC.64 R24, c[0x0][0x840] ;  /* 0x00021000ff187b82 */ /* 0x000e620000000a00 */
[----:B------:R-:W-:Y:S02]  /*0dd0*/  IMAD.X R11, RZ, RZ, ~R5, P0 ;  /* 0x000000ffff0b7224 */ /* 0x000fe400000e0e05 */
[----:B------:R-:W-:Y:S01]  /*0de0*/  FMUL R3, R3, UR5 ;  /* 0x0000000503037c20 */ /* 0x000fe20008400000 */
[----:B------:R-:W-:Y:S01]  /*0df0*/  IMAD.WIDE.U32 R6, R9, R20, R16 ;  /* 0x0000001409067225 */ /* 0x000fe200078e0010 */
[----:B------:R-:W-:-:S03]  /*0e00*/  ULDC UR5, c[0x0][0x154] ;  /* 0x0000550000057ab9 */ /* 0x000fc60000000800 */
[----:B------:R-:W-:Y:S01]  /*0e10*/  IMAD R8, R11, R20, RZ ;  /* 0x000000140b087224 */ /* 0x000fe200078e02ff */
[----:B------:R-:W2:Y:S01]  /*0e20*/  LDC R5, c[0x0][0x144] ;  /* 0x00005100ff057b82 */ /* 0x000ea20000000800 */
[----:B------:R-:W3:Y:S02]  /*0e30*/  F2I.U32.TRUNC.NTZ R3, R3 ;  /* 0x0000000300037305 */ /* 0x000ee4000020f000 */
[----:B------:R-:W-:-:S04]  /*0e40*/  IMAD R9, R9, R21, R8 ;  /* 0x0000001509097224 */ /* 0x000fc800078e0208 */
[----:B------:R-:W-:Y:S01]  /*0e50*/  IMAD.IADD R7, R7, 0x1, R9 ;  /* 0x0000000107077824 */ /* 0x000fe200078e0209 */
[----:B------:R-:W4:Y:S01]  /*0e60*/  LDC R18, c[0x0][0x808] ;  /* 0x00020200ff127b82 */ /* 0x000f220000000800 */
[----:B------:R-:W-:-:S03]  /*0e70*/  IMAD.MOV.U32 R9, RZ, RZ, -0x1 ;  /* 0xffffffffff097424 */ /* 0x000fc600078e00ff */
[----:B0-----:R-:W-:Y:S02]  /*0e80*/  SHF.R.U64 R14, R6, R10, R7 ;  /* 0x0000000a060e7219 */ /* 0x001fe40000001207 */
[----:B------:R-:W-:Y:S02]  /*0e90*/  I2FP.F32.U32 R6, R12 ;  /* 0x0000000c00067245 */ /* 0x000fe40000201000 */
[----:B------:R-:W0:Y:S01]  /*0ea0*/  LDC R20, c[0x0][0x858] ;  /* 0x00021600ff147b82 */ /* 0x000e220000000800 */
[----:B-1----:R-:W-:Y:S01]  /*0eb0*/  ISETP.NE.U32.AND P0, PT, R24, RZ, PT ;  /* 0x000000ff1800720c */ /* 0x002fe20003f05070 */
[----:B---3--:R-:W-:Y:S02]  /*0ec0*/  IMAD.MOV R8, RZ, RZ, -R3 ;  /* 0x000000ffff087224 */ /* 0x008fe400078e0a03 */
[----:B------:R-:W-:Y:S01]  /*0ed0*/  FMUL R6, R6, UR5 ;  /* 0x0000000506067c20 */ /* 0x000fe20008400000 */
[----:B------:R-:W-:Y:S02]  /*0ee0*/  SHF.R.U32.HI R7, RZ, R10, R7 ;  /* 0x0000000aff077219 */ /* 0x000fe40000011607 */
[----:B------:R-:W-:Y:S01]  /*0ef0*/  ISETP.NE.AND.EX P0, PT, R25, RZ, PT, P0 ;  /* 0x000000ff1900720c */ /* 0x000fe20003f05300 */
[----:B------:R1:W3:Y:S01]  /*0f00*/  F2I.U32.TRUNC.NTZ R13, R6 ;  /* 0x00000006000d7305 */ /* 0x0002e2000020f000 */
[----:B------:R-:W1:Y:S01]  /*0f10*/  LDC R15, c[0x0][0x148] ;  /* 0x00005200ff0f7b82 */ /* 0x000e620000000800 */
[----:B--2---:R-:W-:-:S07]  /*0f20*/  IMAD R3, R5, R8, R4 ;  /* 0x0000000805037224 */ /* 0x004fce00078e0204 */
[----:B------:R-:W2:Y:S01]  /*0f30*/  LDC R21, c[0x0][0x800] ;  /* 0x00020000ff157b82 */ /* 0x000ea20000000800 */
[-CC-:B----4-:R-:W-:Y:S02]  /*0f40*/  SHF.R.U64 R30, R14, R18.reuse, R7.reuse ;  /* 0x000000120e1e7219 */ /* 0x190fe40000001207 */
[----:B------:R-:W-:Y:S01]  /*0f50*/  SHF.R.U32.HI R5, RZ, R18, R7 ;  /* 0x00000012ff057219 */ /* 0x000fe20000011607 */
[----:B------:R-:W-:-:S04]  /*0f60*/  IMAD.MOV.U32 R7, RZ, RZ, 0x1 ;  /* 0x00000001ff077424 */ /* 0x000fc800078e00ff */
[----:B------:R-:W4:Y:S01]  /*0f70*/  LDC R22, c[0x0][0x848] ;  /* 0x00021200ff167b82 */ /* 0x000f220000000800 */
[-C--:B0-----:R-:W-:Y:S02]  /*0f80*/  SHF.L.U32 R4, R9, R20.reuse, RZ ;  /* 0x0000001409047219 */ /* 0x081fe400000006ff */
[--C-:B------:R-:W-:Y:S02]  /*0f90*/  SHF.R.U64 R18, R30, R20, R5.reuse ;  /* 0x000000141e127219 */ /* 0x100fe40000001205 */
[----:B------:R-:W-:Y:S02]  /*0fa0*/  LOP3.LUT R11, RZ, R4, RZ, 0x33, !PT ;  /* 0x00000004ff0b7212 */ /* 0x000fe400078e33ff */
[-C--:B------:R-:W-:Y:S01]  /*0fb0*/  SHF.R.U32.HI R5, RZ, R20.reuse, R5 ;  /* 0x00000014ff057219 */ /* 0x080fe20000011605 */
[----:B------:R-:W0:Y:S01]  /*0fc0*/  LDC R27, c[0x0][0x838] ;  /* 0x00020e00ff1b7b82 */ /* 0x000e220000000800 */
[----:B------:R-:W-:Y:S01]  /*0fd0*/  SHF.L.U32 R10, R7, R20, RZ ;  /* 0x00000014070a7219 */ /* 0x000fe200000006ff */
[----:B------:R-:W-:-:S06]  /*0fe0*/  IMAD.MOV.U32 R4, RZ, RZ, R18 ;  /* 0x000000ffff047224 */ /* 0x000fcc00078e0012 */
[----:B------:R-:W0:Y:S01]  /*0ff0*/  LDC R26, c[0x0][0x810] ;  /* 0x00020400ff1a7b82 */ /* 0x000e220000000800 */
[----:B-1-3--:R-:W-:Y:S05]  /*1000*/  @!P0 BRA `(.L_x_12) ;  /* 0x0000000000288947 */ /* 0x00afea0003800000 */
[----:B------:R-:W1:Y:S02]  /*1010*/  LDC R9, c[0x0][0x84c] ;  /* 0x00021300ff097b82 */ /* 0x000e640000000800 */
[----:B-1----:R-:W-:-:S05]  /*1020*/  IADD3 R9, P0, R18, R9, RZ ;  /* 0x0000000912097210 */ /* 0x002fca0007f1e0ff */
        /* <DEDUP_REMOVED lines=8> */
.L_x_12:
[----:B----4-:R-:W-:Y:S01]  /*10b0*/  SHF.R.U64 R4, R4, R22, R5 ;  /* 0x0000001604047219 */ /* 0x010fe20000001205 */
[----:B--2---:R-:W-:Y:S01]  /*10c0*/  VIADD R5, R21, 0xffffffff ;  /* 0xffffffff15057836 */ /* 0x004fe20000000000 */
[----:B------:R-:W-:Y:S01]  /*10d0*/  LOP3.LUT R11, R30, R11, RZ, 0xc0, !PT ;  /* 0x0000000b1e0b7212 */ /* 0x000fe200078ec0ff */
[----:B------:R-:W-:Y:S02]  /*10e0*/  IMAD.MOV R13, RZ, RZ, -R13 ;  /* 0x000000ffff0d7224 */ /* 0x000fe400078e0a0d */
[----:B------:R-:W-:Y:S01]  /*10f0*/  IMAD.MOV R6, RZ, RZ, -R4 ;  /* 0x000000ffff067224 */ /* 0x000fe200078e0a04 */
[----:B------:R-:W-:Y:S01]  /*1100*/  LOP3.LUT R5, R14, R5, RZ, 0xc0, !PT ;  /* 0x000000050e057212 */ /* 0x000fe200078ec0ff */
[----:B------:R-:W-:Y:S02]  /*1110*/  IMAD R10, R10, R4, R11 ;  /* 0x000000040a0a7224 */ /* 0x000fe400078e020b */
[----:B------:R-:W-:Y:S02]  /*1120*/  @P2 IMAD R3, R15, R13, R12 ;  /* 0x0000000d0f032224 */ /* 0x000fe400078e020c */
[----:B0-----:R-:W-:-:S02]  /*1130*/  IMAD R4, R6, R27, R18 ;  /* 0x0000001b06047224 */ /* 0x001fc400078e0212 */
[----:B------:R-:W-:Y:S02]  /*1140*/  IMAD R22, R10, R26, R3 ;  /* 0x0000001a0a167224 */ /* 0x000fe400078e0203 */
[----:B------:R-:W-:Y:S02]  /*1150*/  IMAD R5, R4, R21, R5 ;  /* 0x0000001504057224 */ /* 0x000fe400078e0205 */
[----:B------:R-:W-:Y:S02]  /*1160*/  IMAD.MOV.U32 R3, RZ, RZ, 0x1 ;  /* 0x00000001ff037424 */ /* 0x000fe400078e00ff */
[----:B------:R-:W-:Y:S01]  /*1170*/  IMAD.MOV.U32 R19, RZ, RZ, R28 ;  /* 0x000000ffff137224 */ /* 0x000fe200078e001c */
[----:B------:R-:W-:Y:S02]  /*1180*/  SEL R18, R5, R22, !P2 ;  /* 0x0000001605127207 */ /* 0x000fe40005000000 */
[----:B------:R-:W-:-:S07]  /*1190*/  SEL R22, R22, R5, !P2 ;  /* 0x0000000516167207 */ /* 0x000fce0005000000 */
.L_x_10:
[----:B------:R-:W-:Y:S05]  /*11a0*/  @!P1 BRA `(.L_x_13) ;  /* 0x0000008000689947 */ /* 0x000fea0003800000 */
[----:B------:R-:W-:-:S06]  /*11b0*/  UISETP.GT.U32.AND UP0, UPT, UR12, 0x1, UPT ;  /* 0x000000010c00788c */ /* 0x000fcc000bf04070 */
[----:B------:R-:W-:-:S13]  /*11c0*/  PLOP3.LUT P0, PT, PT, PT, UP0, 0x80, 0x0 ;  /* 0x000000000000781c */ /* 0x000fda0003f0f008 */
[----:B------:R-:W-:Y:S05]  /*11d0*/  @P0 EXIT ;  /* 0x000000000000094d */ /* 0x000fea0003800000 */
.L_x_14:
[----:B------:R-:W-:-:S08]  /*11e0*/  NOP ;  /* 0x0000000000007918 */ /* 0x000fd00000000000 */
[----:B------:R-:W0:Y:S02]  /*11f0*/  USETMAXREG.TRY_ALLOC.CTAPOOL UP0, 0xe8 ;  /* 0x000000e8000079c8 */ /* 0x000e240008000600 */
[----:B0-----:R-:W-:-:S13]  /*1200*/  PLOP3.LUT P0, PT, PT, PT, UP0, 0x80, 0x0 ;  /* 0x000000000000781c */ /* 0x001fda0003f0f008 */
[----:B------:R-:W-:Y:S05]  /*1210*/  @!P0 BRA `(.L_x_14) ;  /* 0xfffffffc00f08947 */ /* 0x000fea000383ffff */
[----:B------:R-:W-:-:S13]  /*1220*/  LOP3.LUT P0, RZ, R3, 0xff, RZ, 0xc0, !PT ;  /* 0x000000ff03ff7812 */ /* 0x000fda000780c0ff */
[----:B------:R-:W-:Y:S05]  /*1230*/  @!P0 EXIT ;  /* 0x000000000000894d */ /* 0x000fea0003800000 */
[----:B------:R-:W-:Y:S01]  /*1240*/  SHF.R.S32.HI R0, RZ, 0x1f, R23 ;  /* 0x0000001fff007819 */ /* 0x000fe20000011417 */
[----:B------:R-:W0:Y:S01]  /*1250*/  S2UR UR4, SR_CgaCtaId ;  /* 0x00000000000479c3 */ /* 0x000e220000008800 */
[----:B------:R-:W-:Y:S01]  /*1260*/  UIADD3 UR5, UR46, -0x1, URZ ;  /* 0xffffffff2e057890 */ /* 0x000fe2000fffe03f */
[----:B------:R-:W-:Y:S01]  /*1270*/  IMAD.MOV.U32 R8, RZ, RZ, 0x1 ;  /* 0x00000001ff087424 */ /* 0x000fe200078e00ff */
[CC--:B------:R-:W-:Y:S01]  /*1280*/  LEA.HI R3, R0.reuse, R23.reuse, RZ, 0x2 ;  /* 0x0000001700037211 */ /* 0x0c0fe200078f10ff */
[----:B------:R-:W-:Y:S01]  /*1290*/  UMOV UR44, 0x400 ;  /* 0x00000400002c7882 */ /* 0x000fe20000000000 */
[----:B------:R-:W-:Y:S01]  /*12a0*/  LEA.HI R0, R0, R23, RZ, 0x5 ;  /* 0x0000001700007211 */ /* 0x000fe200078f28ff */
[----:B------:R-:W-:Y:S01]  /*12b0*/  UISETP.NE.AND UP0, UPT, UR5, URZ, UPT ;  /* 0x0000003f0500728c */ /* 0x000fe2000bf05270 */
[--C-:B------:R-:W-:Y:S01]  /*12c0*/  SHF.R.S32.HI R100, RZ, 0x2, R3.reuse ;  /* 0x00000002ff647819 */ /* 0x100fe20000011403 */
[----:B------:R-:W1:Y:S01]  /*12d0*/  LDC R103, c[0x0][0x858] ;  /* 0x00021600ff677b82 */ /* 0x000e620000000800 */
[----:B------:R-:W-:Y:S01]  /*12e0*/  SHF.R.S32.HI R5, RZ, 0x1f, R3 ;  /* 0x0000001fff057819 */ /* 0x000fe20000011403 */
[----:B------:R-:W-:Y:S01]  /*12f0*/  IMAD.MOV.U32 R109, RZ, RZ, -0x10 ;  /* 0xfffffff0ff6d7424 */ /* 0x000fe200078e00ff */
[----:B------:R-:W-:Y:S01]  /*1300*/  LOP3.LUT R4, R3, 0xfffffffc, RZ, 0xc0, !PT ;  /* 0xfffffffc03047812 */ /* 0x000fe200078ec0ff */
[----:B------:R-:W-:Y:S01]  /*1310*/  IMAD.MOV.U32 R110, RZ, RZ, 0x20 ;  /* 0x00000020ff6e7424 */ /* 0x000fe200078e00ff */
[----:B------:R-:W-:Y:S01]  /*1320*/  LEA.HI R5, R5, R100, RZ, 0x3 ;  /* 0x0000006405057211 */ /* 0x000fe200078f18ff */
[----:B------:R-:W-:Y:S01]  /*1330*/  IMAD.MOV.U32 R112, RZ, RZ, 0x40 ;  /* 0x00000040ff707424 */ /* 0x000fe200078e00ff */
[----:B------:R-:W-:Y:S01]  /*1340*/  ULDC UR6, c[0x0][0x284] ;  /* 0x0000a10000067ab9 */ /* 0x000fe20000000800 */
[----:B------:R-:W2:Y:S01]  /*1350*/  LDC.64 R6, c[0x0][0x7c8] ;  /* 0x0001f200ff067b82 */ /* 0x000ea20000000a00 */
[----:B------:R-:W-:Y:S01]  /*1360*/  LOP3.LUT R5, R5, 0xfffffff8, RZ, 0xc0, !PT ;  /* 0xfffffff805057812 */ /* 0x000fe200078ec0ff */
[----:B------:R-:W-:Y:S01]  /*1370*/  IMAD.IADD R4, R23, 0x1, -R4 ;  /* 0x0000000117047824 */ /* 0x000fe200078e0a04 */
[----:B------:R-:W-:-:S02]  /*1380*/  ULOP3.LUT UR40, UR39, 0x1, URZ, 0xfc, !UPT ;  /* 0x0000000127287892 */ /* 0x000fc4000f8efc3f */
[----:B------:R-:W-:Y:S01]  /*1390*/  UIADD3 UR41, UR38, -0x1, URZ ;  /* 0xffffffff26297890 */ /* 0x000fe2000fffe03f */
[----:B------:R-:W-:Y:S01]  /*13a0*/  IMAD.IADD R100, R100, 0x1, -R5 ;  /* 0x0000000164647824 */ /* 0x000fe200078e0a05 */
[----:B------:R-:W-:Y:S01]  /*13b0*/  USHF.L.U32 UR42, UR38, 0x1, URZ ;  /* 0x00000001262a7899 */ /* 0x000fe2000800063f */
[----:B------:R-:W3:Y:S01]  /*13c0*/  LDC R5, c[0x0][0x288] ;  /* 0x0000a200ff057b82 */ /* 0x000ee20000000800 */
[----:B------:R-:W-:Y:S01]  /*13d0*/  IMAD.SHL.U32 R98, R4, 0x2, RZ ;  /* 0x0000000204627824 */ /* 0x000fe200078e00ff */
[----:B0-----:R-:W-:Y:S01]  /*13e0*/  ULEA UR44, UR4, UR44, 0x18 ;  /* 0x0000002c042c7291 */ /* 0x001fe2000f8ec03f */
[C---:B------:R-:W-:Y:S01]  /*13f0*/  LOP3.LUT R3, R100.reuse, 0x1, RZ, 0xc0, !PT ;  /* 0x0000000164037812 */ /* 0x040fe200078ec0ff */
[----:B------:R-:W-:Y:S01]  /*1400*/  USHF.L.U32 UR4, UR5, 0x3, URZ ;  /* 0x0000000305047899 */ /* 0x000fe2000800063f */
[----:B------:R-:W-:Y:S01]  /*1410*/  SHF.R.S32.HI R101, RZ, 0x1f, R100 ;  /* 0x0000001fff657819 */ /* 0x000fe20000011464 */
[----:B------:R-:W-:Y:S01]  /*1420*/  USEL UR5, URZ, 0x1, UP0 ;  /* 0x000000013f057887 */ /* 0x000fe20008000000 */
[----:B------:R-:W-:Y:S01]  /*1430*/  ISETP.NE.U32.AND P0, PT, R3, 0x1, PT ;  /* 0x000000010300780c */ /* 0x000fe20003f05070 */
[----:B------:R-:W0:Y:S01]  /*1440*/  LDC R106, c[0x0][0x800] ;  /* 0x00020000ff6a7b82 */ /* 0x000e220000000800 */
[----:B------:R-:W-:Y:S01]  /*1450*/  SHF.R.S32.HI R3, RZ, 0x5, R0 ;  /* 0x00000005ff037819 */ /* 0x000fe20000011400 */
[C---:B------:R-:W-:Y:S01]  /*1460*/  IMAD.SHL.U32 R0, R100.reuse, 0x80, RZ ;  /* 0x0000008064007824 */ /* 0x040fe200078e00ff */
[----:B------:R-:W-:Y:S01]  /*1470*/  R2P PR, R100, 0x6 ;  /* 0x0000000664007804 */ /* 0x000fe20000000000 */
[----:B------:R-:W-:Y:S01]  /*1480*/  UIADD3 UR45, UR44, 0x60, URZ ;  /* 0x000000602c2d7890 */ /* 0x000fe2000fffe03f */
[----:B------:R-:W-:Y:S01]  /*1490*/  IMAD.U32 R111, RZ, RZ, UR5 ;  /* 0x00000005ff6f7e24 */ /* 0x000fe2000f8e00ff */
[----:B------:R-:W-:Y:S01]  /*14a0*/  ULOP3.LUT UR4, UR4, 0x8, URZ, 0xc0, !UPT ;  /* 0x0000000804047892 */ /* 0x000fe2000f8ec03f */
[----:B------:R-:W-:Y:S01]  /*14b0*/  LOP3.LUT R0, R0, 0x380, RZ, 0xc0, !PT ;  /* 0x0000038000007812 */ /* 0x000fe200078ec0ff */
[C---:B------:R-:W-:Y:S01]  /*14c0*/  IMAD R23, R3.reuse, 0x800, R98 ;  /* 0x0000080003177824 */ /* 0x040fe200078e0262 */
[----:B--2---:R-:W-:Y:S01]  /*14d0*/  SHF.L.U64.HI R104, R6, 0x3, R7 ;  /* 0x0000000306687819 */ /* 0x004fe20000010207 */
[C-C-:B------:R-:W-:Y:S01]  /*14e0*/  IMAD R108, R3.reuse, -0x10, -R100.reuse ;  /* 0xfffffff0036c7824 */ /* 0x140fe200078e0a64 */
[----:B------:R-:W-:Y:S01]  /*14f0*/  LEA.HI R0, R0, R0, RZ, 0x1d ;  /* 0x0000000000007211 */ /* 0x000fe200078fe8ff */
[----:B------:R-:W-:Y:S01]  /*1500*/  IMAD.WIDE R100, R3, 0x10, R100 ;  /* 0x0000001003647825 */ /* 0x000fe200078e0264 */
[----:B------:R-:W-:Y:S01]  /*1510*/  SHF.R.S32.HI R99, RZ, 0x1f, R98 ;  /* 0x0000001fff637819 */ /* 0x000fe20000011462 */
[----:B------:R-:W-:Y:S01]  /*1520*/  USHF.L.U64.HI UR43, UR50, 0x1, UR37 ;  /* 0x00000001322b7899 */ /* 0x000fe20008010225 */
[----:B------:R-:W-:Y:S01]  /*1530*/  SEL R110, R110, 0xffffffe0, !P1 ;  /* 0xffffffe06e6e7807 */ /* 0x000fe20004800000 */
[----:B------:R-:W-:Y:S01]  /*1540*/  IMAD.IADD R23, R23, 0x1, R0 ;  /* 0x0000000117177824 */ /* 0x000fe200078e0200 */
[----:B------:R-:W-:Y:S01]  /*1550*/  SEL R112, R112, 0xffffffc0, !P2 ;  /* 0xffffffc070707807 */ /* 0x000fe20005000000 */
[----:B------:R-:W-:Y:S01]  /*1560*/  IMAD.MOV.U32 R0, RZ, RZ, -0x1 ;  /* 0xffffffffff007424 */ /* 0x000fe200078e00ff */
[----:B------:R-:W-:Y:S01]  /*1570*/  SEL R109, R109, 0x10, !P0 ;  /* 0x000000106d6d7807 */ /* 0x000fe20004000000 */
[----:B---3--:R-:W-:Y:S01]  /*1580*/  IMAD R102, R4, -0x2, R5 ;  /* 0xfffffffe04667824 */ /* 0x008fe200078e0205 */
[----:B------:R-:W-:Y:S01]  /*1590*/  ULEA UR46, UR46, UR45, 0x3 ;  /* 0x0000002d2e2e7291 */ /* 0x000fe2000f8e183f */
[----:B------:R-:W-:Y:S01]  /*15a0*/  IMAD.SHL.U32 R105, R6, 0x8, RZ ;  /* 0x0000000806697824 */ /* 0x000fe200078e00ff */
[-C--:B-1----:R-:W-:Y:S01]  /*15b0*/  SHF.L.U32 R0, R0, R103.reuse, RZ ;  /* 0x0000006700007219 */ /* 0x082fe200000006ff */
[----:B0-----:R-:W-:Y:S01]  /*15c0*/  VIADD R106, R106, 0xffffffff ;  /* 0xffffffff6a6a7836 */ /* 0x001fe20000000000 */
[----:B------:R-:W-:Y:S01]  /*15d0*/  SHF.L.U32 R103, R8, R103, RZ ;  /* 0x0000006708677219 */ /* 0x000fe200000006ff */
[----:B------:R-:W-:Y:S01]  /*15e0*/  VIADD R108, R108, UR6 ;  /* 0x000000066c6c7c36 */ /* 0x000fe20008000000 */
[----:B------:R-:W-:Y:S01]  /*15f0*/  LOP3.LUT R107, RZ, R0, RZ, 0x33, !PT ;  /* 0x00000000ff6b7212 */ /* 0x000fe200078e33ff */
[----:B------:R-:W-:-:S02]  /*1600*/  ULOP3.LUT UR47, UR4, 0x8, URZ, 0x3c, !UPT ;  /* 0x00000008042f7892 */ /* 0x000fc4000f8e3c3f */
[----:B------:R-:W-:-:S12]  /*1610*/  ULOP3.LUT UR48, UR4, 0x18, URZ, 0x3c, !UPT ;  /* 0x0000001804307892 */ /* 0x000fd8000f8e3c3f */
.L_x_171:
[----:B------:R-:W-:-:S04]  /*1620*/  SHF.L.U32 R0, R111, 0x1f, RZ ;  /* 0x0000001f6f007819 */ /* 0x000fc800000006ff */
[----:B------:R-:W0:Y:S02]  /*1630*/  SYNCS.PHASECHK.TRANS64.TRYWAIT P0, [UR46+-0x8], R0 ;  /* 0xfffff800ff0075a7 */ /* 0x000e24000800016e */
[----:B01234-:R-:W-:Y:S05]  /*1640*/  @!P0 BRA `(.L_x_15) ;  /* 0x0000009000248947 */ /* 0x01ffea0003800000 */
.L_x_199:
[----:B------:R-:W-:-:S04]  /*1650*/  UIADD3 UR4, UR44, 0x800, URZ ;  /* 0x000008002c047890 */ /* 0x000fc8000fffe03f */
[----:B------:R-:W-:-:S06]  /*1660*/  ULOP3.LUT UP0, URZ, UR4, 0x3ff, URZ, 0xc0, !UPT ;  /* 0x000003ff043f7892 */ /* 0x000fcc000f80c03f */
[----:B------:R-:W-:-:S13]  /*1670*/  PLOP3.LUT P0, PT, PT, PT, UP0, 0x80, 0x0 ;  /* 0x000000000000781c */ /* 0x000fda0003f0f008 */
[----:B------:R-:W-:Y:S05]  /*1680*/  @!P0 BRA `(.L_x_16) ;  /* 0x0000000000408947 */ /* 0x000fea0003800000 */
[----:B0-----:R-:W-:Y:S01]  /*1690*/  MOV R0, 0x0 ;  /* 0x0000000000007802 */ /* 0x001fe20000000f00 */
[----:B------:R-:W-:Y:S01]  /*16a0*/  ULDC.64 UR4, c[0x4][0x70] ;  /* 0x01001c0000047ab9 */ /* 0x000fe20000000a00 */
[----:B------:R-:W-:Y:S01]  /*16b0*/  ULDC.64 UR6, c[0x4][0x8] ;  /* 0x0100020000067ab9 */ /* 0x000fe20000000a00 */
[----:B------:R-:W-:Y:S01]  /*16c0*/  IMAD.U32 R4, RZ, RZ, UR4 ;  /* 0x00000004ff047e24 */ /* 0x000fe2000f8e00ff */
[----:B------:R0:W1:Y:S01]  /*16d0*/  LDC.64 R14, c[0x4][R0] ;  /* 0x01000000000e7b82 */ /* 0x0000620000000a00 */
[----:B------:R-:W-:Y:S01]  /*16e0*/  IMAD.U32 R5, RZ, RZ, UR5 ;  /* 0x00000005ff057e24 */ /* 0x000fe2000f8e00ff */
[----:B------:R-:W-:Y:S01]  /*16f0*/  ULDC.64 UR4, c[0x4][0x78] ;  /* 0x01001e0000047ab9 */ /* 0x000fe20000000a00 */
[----:B------:R-:W-:Y:S02]  /*1700*/  IMAD.U32 R10, RZ, RZ, UR6 ;  /* 0x00000006ff0a7e24 */ /* 0x000fe4000f8e00ff */
[----:B------:R-:W-:Y:S02]  /*1710*/  IMAD.U32 R6, RZ, RZ, UR4 ;  /* 0x00000004ff067e24 */ /* 0x000fe4000f8e00ff */
[----:B------:R-:W-:-:S02]  /*1720*/  IMAD.U32 R7, RZ, RZ, UR5 ;  /* 0x00000005ff077e24 */ /* 0x000fc4000f8e00ff */
[----:B------:R-:W-:Y:S02]  /*1730*/  IMAD.U32 R11, RZ, RZ, UR7 ;  /* 0x00000007ff0b7e24 */ /* 0x000fe4000f8e00ff */
[----:B------:R-:W-:Y:S02]  /*1740*/  IMAD.MOV.U32 R8, RZ, RZ, 0x70 ;  /* 0x00000070ff087424 */ /* 0x000fe400078e00ff */
[----:B------:R-:W-:Y:S02]  /*1750*/  IMAD.MOV.U32 R12, RZ, RZ, 0x1 ;  /* 0x00000001ff0c7424 */ /* 0x000fe400078e00ff */
[----:B0-----:R-:W-:-:S07]  /*1760*/  IMAD.MOV.U32 R13, RZ, RZ, RZ ;  /* 0x000000ffff0d7224 */ /* 0x001fce00078e00ff */
[----:B------:R-:W-:-:S07]  /*1770*/  LEPC R20, `(.L_x_16) ;  /* 0x000000001014794e */ /* 0x000fce0000000000 */
[----:B-1---5:R-:W-:Y:S05]  /*1780*/  CALL.ABS.NOINC R14 ;  /* 0x000000000e007343 */ /* 0x022fea0003c00000 */
.L_x_16:
[----:B0-----:R-:W-:Y:S01]  /*1790*/  IMAD.U32 R0, RZ, RZ, UR40 ;  /* 0x00000028ff007e24 */ /* 0x001fe2000f8e00ff */
[----:B------:R-:W-:-:S04]  /*17a0*/  UMOV UR4, 0xffffffff ;  /* 0xffffffff00047882 */ /* 0x000fc80000000000 */
[----:B------:R-:W-:Y:S01]  /*17b0*/  ISETP.NE.AND P0, PT, R0, 0x3, PT ;  /* 0x000000030000780c */ /* 0x000fe20003f05270 */
[----:B------:R-:W-:-:S12]  /*17c0*/  BRA.DIV UR4, `(.L_x_17) ;  /* 0x0000008e04dc7947 */ /* 0x000fd8000b800000 */
.L_x_201:
[----:B------:R-:W-:Y:S05]  /*17d0*/  @!P0 BRA `(.L_x_18) ;  /* 0x0000000000048947 */ /* 0x000fea0003800000 */
[----:B------:R-:W-:Y:S01]  /*17e0*/  BPT.TRAP 0x1 ;  /* 0x000000040000795c */ /* 0x000fe20000300000 */
.L_x_18:
[----:B------:R-:W-:Y:S02]  /*17f0*/  IMAD.U32 R3, RZ, RZ, UR49 ;  /* 0x00000031ff037e24 */ /* 0x000fe4000f8e00ff */
[----:B------:R-:W-:-:S03]  /*1800*/  IMAD.U32 R0, RZ, RZ, UR36 ;  /* 0x00000024ff007e24 */ /* 0x000fc6000f8e00ff */
[----:B------:R-:W-:Y:S02]  /*1810*/  LEA R3, R3, UR44, 0x3 ;  /* 0x0000002c03037c11 */ /* 0x000fe4000f8e18ff */
[----:B------:R-:W-:-:S04]  /*1820*/  SHF.L.U32 R0, R0, 0x1f, RZ ;  /* 0x0000001f00007819 */ /* 0x000fc800000006ff */
[----:B------:R0:W1:Y:S01]  /*1830*/  SYNCS.PHASECHK.TRANS64.TRYWAIT P1, [R3+URZ], R0 ;  /* 0x00000000030075a7 */ /* 0x000062000802017f */
[----:B------:R-:W-:Y:S05]  /*1840*/  @!P0 BRA `(.L_x_19) ;  /* 0x0000000000048947 */ /* 0x000fea0003800000 */
[----:B------:R-:W-:Y:S01]  /*1850*/  BPT.TRAP 0x1 ;  /* 0x000000040000795c */ /* 0x000fe20000300000 */
.L_x_19:
[----:B-1----:R-:W-:Y:S05]  /*1860*/  @P1 BRA `(.L_x_20) ;  /* 0x0000000000081947 */ /* 0x002fea0003800000 */
[----:B------:R-:W1:Y:S02]  /*1870*/  SYNCS.PHASECHK.TRANS64.TRYWAIT P1, [R3+URZ], R0 ;  /* 0x00000000030075a7 */ /* 0x000e64000802017f */
[----:B-1----:R-:W-:Y:S05]  /*1880*/  @!P1 BRA `(.L_x_21) ;  /* 0x0000008c00c89947 */ /* 0x002fea0003800000 */
.L_x_20:
[----:B------:R-:W-:-:S04]  /*1890*/  UIADD3 UR4, UR49, 0x1, URZ ;  /* 0x0000000131047890 */ /* 0x000fc8000fffe03f */
[----:B------:R-:W-:Y:S02]  /*18a0*/  UISETP.NE.AND UP0, UPT, UR4, 0x5, UPT ;  /* 0x000000050400788c */ /* 0x000fe4000bf05270 */
[----:B------:R-:W-:Y:S02]  /*18b0*/  IMAD.U32 R4, RZ, RZ, UR4 ;  /* 0x00000004ff047e24 */ /* 0x000fe4000f8e00ff */
[----:B------:R-:W-:Y:S02]  /*18c0*/  USEL UR4, URZ, 0x1, UP0 ;  /* 0x000000013f047887 */ /* 0x000fe40008000000 */
[----:B------:R-:W-:Y:S02]  /*18d0*/  PLOP3.LUT P1, PT, PT, PT, UP0, 0x80, 0x0 ;  /* 0x000000000000781c */ /* 0x000fe40003f2f008 */
[----:B------:R-:W-:Y:S02]  /*18e0*/  ULOP3.LUT UR4, UR36, UR4, URZ, 0x3c, !UPT ;  /* 0x0000000424047292 */ /* 0x000fe4000f8e3c3f */
[----:B------:R-:W-:-:S04]  /*18f0*/  SEL R4, R4, RZ, P1 ;  /* 0x000000ff04047207 */ /* 0x000fc80000800000 */
[----:B01----:R-:W-:Y:S01]  /*1900*/  IMAD.U32 R0, RZ, RZ, UR4 ;  /* 0x00000004ff007e24 */ /* 0x003fe2000f8e00ff */
[----:B------:R-:W-:Y:S06]  /*1910*/  @!P0 BRA `(.L_x_22) ;  /* 0x0000000000048947 */ /* 0x000fec0003800000 */
[----:B------:R-:W-:Y:S01]  /*1920*/  BPT.TRAP 0x1 ;  /* 0x000000040000795c */ /* 0x000fe20000300000 */
.L_x_22:
[----:B------:R-:W-:Y:S01]  /*1930*/  IMAD.U32 R6, RZ, RZ, UR49 ;  /* 0x00000031ff067e24 */ /* 0x000fe2000f8e00ff */
[----:B------:R-:W-:Y:S01]  /*1940*/  LEA R3, R4, UR44, 0x3 ;  /* 0x0000002c04037c11 */ /* 0x000fe2000f8e18ff */
[----:B------:R-:W0:Y:S02]  /*1950*/  LDC R5, c[0x0][0x28c] ;  /* 0x0000a300ff057b82 */ /* 0x000e240000000800 */
[----:B------:R-:W-:Y:S01]  /*1960*/  IMAD R7, R6, 0x2000, R23 ;  /* 0x0000200006077824 */ /* 0x000fe200078e0217 */
[----:B------:R-:W-:-:S03]  /*1970*/  SHF.L.U32 R6, R0, 0x1f, RZ ;  /* 0x0000001f00067819 */ /* 0x000fc600000006ff */
[----:B------:R-:W-:Y:S01]  /*1980*/  VIADD R9, R7, UR44 ;  /* 0x0000002c07097c36 */ /* 0x000fe20008000000 */
[----:B------:R1:W2:Y:S01]  /*1990*/  SYNCS.PHASECHK.TRANS64.TRYWAIT P1, [R3+URZ], R6 ;  /* 0x00000006030075a7 */ /* 0x0002a2000802017f */
[----:B------:R1:W3:Y:S02]  /*19a0*/  LDS.U16 R8, [R7+UR44+0xc00] ;  /* 0x000c002c07087984 */ /* 0x0002e40008000400 */
[----:B------:R-:W-:-:S07]  /*19b0*/  IMAD.IADD R113, R109, 0x1, R9 ;  /* 0x000000016d717824 */ /* 0x000fce00078e0209 */
[----:B------:R-:W-:Y:S05]  /*19c0*/  WARPSYNC.ALL ;  /* 0x0000000000007948 */ /* 0x000fea0003800000 */
[----:B------:R-:W3:Y:S04]  /*19d0*/  LDS.U16 R11, [R7+UR44+0x800] ;  /* 0x0008002c070b7984 */ /* 0x000ee80008000400 */
[----:B------:R-:W-:Y:S04]  /*19e0*/  LDS.U16 R10, [R7+UR44+0xc08] ;  /* 0x000c082c070a7984 */ /* 0x000fe80008000400 */
[----:B------:R-:W4:Y:S01]  /*19f0*/  LDS.U16 R13, [R7+UR44+0x808] ;  /* 0x0008082c070d7984 */ /* 0x000f220008000400 */
[----:B0-----:R-:W-:-:S03]  /*1a00*/  ISETP.GE.AND P2, PT, R5, 0x81, PT ;  /* 0x000000810500780c */ /* 0x001fc60003f46270 */
[----:B------:R-:W-:Y:S04]  /*1a10*/  LDS.U16 R12, [R113+0xc00] ;  /* 0x000c0000710c7984 */ /* 0x000fe80000000400 */
[----:B------:R-:W1:Y:S04]  /*1a20*/  LDS.U16 R15, [R113+0x800] ;  /* 0x00080000710f7984 */ /* 0x000e680000000400 */
[----:B------:R-:W-:Y:S04]  /*1a30*/  LDS.U16 R14, [R113+0xc08] ;  /* 0x000c0800710e7984 */ /* 0x000fe80000000400 */
[----:B------:R-:W0:Y:S01]  /*1a40*/  LDS.U16 R21, [R113+0x808] ;  /* 0x0008080071157984 */ /* 0x000e220000000400 */
[----:B---3--:R-:W-:-:S04]  /*1a50*/  PRMT R8, R11, 0x5410, R8 ;  /* 0x000054100b087816 */ /* 0x008fc80000000008 */
[-C--:B------:R-:W-:Y:S02]  /*1a60*/  F2FP.F16.E4M3.UNPACK_B R11, R8.reuse ;  /* 0x00000008ff0b723e */ /* 0x080fe400020006ff */
[----:B------:R-:W-:Y:S02]  /*1a70*/  F2FP.F16.E4M3.UNPACK_B R8, R8.H1 ;  /* 0x00000008ff08723e */ /* 0x000fe400030006ff */
[----:B----4-:R-:W-:Y:S01]  /*1a80*/  PRMT R10, R13, 0x5410, R10 ;  /* 0x000054100d0a7816 */ /* 0x010fe2000000000a */
[--C-:B------:R-:W-:Y:S02]  /*1a90*/  HADD2.F32 R88, -RZ, R11.reuse.H0_H0 ;  /* 0x2000000bff587230 */ /* 0x100fe40000004100 */
[----:B------:R-:W-:Y:S01]  /*1aa0*/  HADD2.F32 R11, -RZ, R11.H1_H1 ;  /* 0x3000000bff0b7230 */ /* 0x000fe20000004100 */
[----:B------:R-:W-:Y:S01]  /*1ab0*/  F2FP.F16.E4M3.UNPACK_B R13, R10.H1 ;  /* 0x0000000aff0d723e */ /* 0x000fe200030006ff */
[----:B------:R-:W-:Y:S01]  /*1ac0*/  HADD2.F32 R89, -RZ, R8.H0_H0 ;  /* 0x20000008ff597230 */ /* 0x000fe20000004100 */
[----:B-1----:R-:W-:-:S03]  /*1ad0*/  PRMT R7, R15, 0x5410, R12 ;  /* 0x000054100f077816 */ /* 0x002fc6000000000c */
[----:B------:R-:W-:Y:S01]  /*1ae0*/  HADD2.F32 R91, -RZ, R13.H0_H0 ;  /* 0x2000000dff5b7230 */ /* 0x000fe20000004100 */
[----:B------:R-:W-:Y:S01]  /*1af0*/  F2FP.F16.E4M3.UNPACK_B R12, R10 ;  /* 0x0000000aff0c723e */ /* 0x000fe200020006ff */
[----:B------:R-:W-:Y:S01]  /*1b00*/  HADD2.F32 R10, -RZ, R8.H1_H1 ;  /* 0x30000008ff0a7230 */ /* 0x000fe20000004100 */
[----:B------:R-:W-:-:S03]  /*1b10*/  F2FP.BF16.F32.PACK_AB R88, R11, R88 ;  /* 0x000000580b58723e */ /* 0x000fc600000010ff */
[--C-:B------:R-:W-:Y:S01]  /*1b20*/  HADD2.F32 R90, -RZ, R12.reuse.H0_H0 ;  /* 0x2000000cff5a7230 */ /* 0x100fe20000004100 */
[----:B0-----:R-:W-:Y:S01]  /*1b30*/  PRMT R8, R21, 0x5410, R14 ;  /* 0x0000541015087816 */ /* 0x001fe2000000000e */
[----:B------:R-:W-:Y:S01]  /*1b40*/  HADD2.F32 R15, -RZ, R12.H1_H1 ;  /* 0x3000000cff0f7230 */ /* 0x000fe20000004100 */
[----:B------:R-:W-:Y:S01]  /*1b50*/  F2FP.BF16.F32.PACK_AB R89, R10, R89 ;  /* 0x000000590a59723e */ /* 0x000fe200000010ff */
[----:B------:R-:W-:-:S03]  /*1b60*/  HADD2.F32 R12, -RZ, R13.H1_H1 ;  /* 0x3000000dff0c7230 */ /* 0x000fc60000004100 */
[----:B------:R-:W-:Y:S02]  /*1b70*/  F2FP.BF16.F32.PACK_AB R90, R15, R90 ;  /* 0x0000005a0f5a723e */ /* 0x000fe400000010ff */
[----:B------:R-:W-:Y:S01]  /*1b80*/  F2FP.BF16.F32.PACK_AB R91, R12, R91 ;  /* 0x0000005b0c5b723e */ /* 0x000fe200000010ff */
[----:B------:R-:W-:-:S03]  /*1b90*/  UIADD3 UR4, UR44, 0xa800, URZ ;  /* 0x0000a8002c047890 */ /* 0x000fc6000fffe03f */
[----:B------:R-:W-:Y:S01]  /*1ba0*/  WARPGROUP.ARRIVE ;  /* 0x00000000000079c5 */ /* 0x000fe20000000000 */
[----:B------:R-:W-:Y:S01]  /*1bb0*/  UMOV UR7, 0x40000040 ;  /* 0x4000004000077882 */ /* 0x000fe20000000000 */
[-C--:B------:R-:W-:Y:S01]  /*1bc0*/  F2FP.F16.E4M3.UNPACK_B R10, R7.reuse ;  /* 0x00000007ff0a723e */ /* 0x080fe200020006ff */
[----:B------:R-:W-:Y:S01]  /*1bd0*/  USHF.R.U32.HI UR4, URZ, 0x4, UR4 ;  /* 0x000000043f047899 */ /* 0x000fe20008011604 */
[----:B------:R-:W-:Y:S01]  /*1be0*/  F2FP.F16.E4M3.UNPACK_B R11, R7.H1 ;  /* 0x00000007ff0b723e */ /* 0x000fe200030006ff */
[----:B------:R-:W-:Y:S01]  /*1bf0*/  IMAD.IADD R113, R110, 0x1, R113 ;  /* 0x000000016e717824 */ /* 0x000fe200078e0271 */
[-C--:B------:R-:W-:Y:S01]  /*1c00*/  F2FP.F16.E4M3.UNPACK_B R14, R8.reuse.H1 ;  /* 0x00000008ff0e723e */ /* 0x080fe200030006ff */
[----:B------:R-:W-:Y:S01]  /*1c10*/  ULOP3.LUT UR4, UR4, 0x3fff, URZ, 0xc0, !UPT ;  /* 0x00003fff04047892 */ /* 0x000fe2000f8ec03f */
[----:B------:R-:W-:Y:S01]  /*1c20*/  F2FP.F16.E4M3.UNPACK_B R12, R8 ;  /* 0x00000008ff0c723e */ /* 0x000fe200020006ff */
[--C-:B------:R-:W-:Y:S02]  /*1c30*/  HADD2.F32 R92, -RZ, R10.reuse.H0_H0 ;  /* 0x2000000aff5c7230 */ /* 0x100fe40000004100 */
[----:B------:R-:W-:Y:S01]  /*1c40*/  ULOP3.LUT UR4, UR4, 0x10000, URZ, 0xfc, !UPT ;  /* 0x0001000004047892 */ /* 0x000fe2000f8efc3f */
[----:B------:R-:W-:-:S02]  /*1c50*/  HADD2.F32 R13, -RZ, R10.H1_H1 ;  /* 0x3000000aff0d7230 */ /* 0x000fc40000004100 */
[--C-:B------:R-:W-:Y:S01]  /*1c60*/  HADD2.F32 R93, -RZ, R11.reuse.H0_H0 ;  /* 0x2000000bff5d7230 */ /* 0x100fe20000004100 */
[----:B------:R-:W-:Y:S01]  /*1c70*/  ULEA UR5, UR49, UR4, 0xb ;  /* 0x0000000431057291 */ /* 0x000fe2000f8e583f */
[----:B------:R-:W-:Y:S01]  /*1c80*/  HADD2.F32 R10, -RZ, R11.H1_H1 ;  /* 0x3000000bff0a7230 */ /* 0x000fe20000004100 */
[----:B------:R-:W-:Y:S01]  /*1c90*/  F2FP.BF16.F32.PACK_AB R92, R13, R92 ;  /* 0x0000005c0d5c723e */ /* 0x000fe200000010ff */
[----:B------:R-:W-:Y:S02]  /*1ca0*/  HADD2.F32 R95, -RZ, R14.H0_H0 ;  /* 0x2000000eff5f7230 */ /* 0x000fe40000004100 */
[--C-:B------:R-:W-:Y:S01]  /*1cb0*/  HADD2.F32 R94, -RZ, R12.reuse.H0_H0 ;  /* 0x2000000cff5e7230 */ /* 0x100fe20000004100 */
[----:B------:R-:W-:Y:S01]  /*1cc0*/  F2FP.BF16.F32.PACK_AB R93, R10, R93 ;  /* 0x0000005d0a5d723e */ /* 0x000fe200000010ff */
[----:B------:R-:W-:Y:S01]  /*1cd0*/  UMOV UR6, UR5 ;  /* 0x0000000500067c82 */ /* 0x000fe20008000000 */
[----:B------:R-:W-:Y:S01]  /*1ce0*/  HADD2.F32 R11, -RZ, R12.H1_H1 ;  /* 0x3000000cff0b7230 */ /* 0x000fe20000004100 */
[----:B------:R-:W-:Y:S01]  /*1cf0*/  HGMMA.64x128x16.F32.BF16 R24, R88, gdesc[UR4], RZ, !UPT, gsb0 ;  /* 0x01e0000458187df0 */ /* 0x000fe2000c0018ff */
[----:B------:R-:W-:Y:S01]  /*1d00*/  HADD2.F32 R14, -RZ, R14.H1_H1 ;  /* 0x3000000eff0e7230 */ /* 0x000fe20000004100 */
[----:B------:R-:W-:-:S02]  /*1d10*/  UIADD3 UR6, UR5, 0x2, URZ ;  /* 0x0000000205067890 */ /* 0x000fc4000fffe03f */
[----:B------:R-:W-:Y:S01]  /*1d20*/  F2FP.BF16.F32.PACK_AB R94, R11, R94 ;  /* 0x0000005e0b5e723e */ /* 0x000fe200000010ff */
[----:B------:R-:W-:Y:S01]  /*1d30*/  UMOV UR7, 0x40000040 ;  /* 0x4000004000077882 */ /* 0x000fe20000000000 */
[----:B------:R-:W-:Y:S01]  /*1d40*/  F2FP.BF16.F32.PACK_AB R95, R14, R95 ;  /* 0x0000005f0e5f723e */ /* 0x000fe200000010ff */
[----:B------:R-:W-:Y:S01]  /*1d50*/  IMAD.IADD R14, R110, 0x1, R9 ;  /* 0x000000016e0e7824 */ /* 0x000fe200078e0209 */
[----:B------:R-:W-:Y:S02]  /*1d60*/  WARPGROUP.DEPBAR.LE gsb0, 0x0 ;  /* 0x00008000000079c5 */ /* 0x000fe40000010000 */
[----:B------:R-:W-:-:S06]  /*1d70*/  WARPGROUP.ARRIVE ;  /* 0x00000000000079c5 */ /* 0x000fcc0000000000 */
[----:B------:R-:W-:Y:S01]  /*1d80*/  HGMMA.64x128x16.F32.BF16 R24, R92, gdesc[UR4], R24, gsb0 ;  /* 0x01e000045c187df0 */ /* 0x000fe20008001818 */
[----:B------:R-:W-:Y:S01]  /*1d90*/  UIADD3 UR6, UR5, 0x4, URZ ;  /* 0x0000000405067890 */ /* 0x000fe2000fffe03f */
[----:B------:R-:W-:Y:S01]  /*1da0*/  UMOV UR7, 0x40000040 ;  /* 0x4000004000077882 */ /* 0x000fe20000000000 */
[----:B------:R-:W-:Y:S02]  /*1db0*/  WARPGROUP.DEPBAR.LE gsb0, 0x0 ;  /* 0x00008000000079c5 */ /* 0x000fe40000010000 */
[----:B------:R-:W-:Y:S04]  /*1dc0*/  LDS.U16 R10, [R14+0xc00] ;  /* 0x000c00000e0a7984 */ /* 0x000fe80000000400 */
[----:B------:R-:W0:Y:S04]  /*1dd0*/  LDS.U16 R11, [R14+0x800] ;  /* 0x000800000e0b7984 */ /* 0x000e280000000400 */
[----:B------:R-:W-:Y:S04]  /*1de0*/  LDS.U16 R12, [R14+0xc08] ;  /* 0x000c08000e0c7984 */ /* 0x000fe80000000400 */
[----:B------:R1:W3:Y:S02]  /*1df0*/  LDS.U16 R13, [R14+0x808] ;  /* 0x000808000e0d7984 */ /* 0x0002e40000000400 */
[----:B-1----:R-:W-:-:S04]  /*1e00*/  IMAD.IADD R14, R112, 0x1, R9 ;  /* 0x00000001700e7824 */ /* 0x002fc800078e0209 */
[----:B------:R-:W-:Y:S01]  /*1e10*/  IMAD.IADD R15, R109, 0x1, R14 ;  /* 0x000000016d0f7824 */ /* 0x000fe200078e020e */
[----:B0-----:R-:W-:-:S04]  /*1e20*/  PRMT R10, R11, 0x5410, R10 ;  /* 0x000054100b0a7816 */ /* 0x001fc8000000000a */
[-C--:B------:R-:W-:Y:S02]  /*1e30*/  F2FP.F16.E4M3.UNPACK_B R11, R10.reuse ;  /* 0x0000000aff0b723e */ /* 0x080fe400020006ff */
[----:B------:R-:W-:Y:S02]  /*1e40*/  F2FP.F16.E4M3.UNPACK_B R10, R10.H1 ;  /* 0x0000000aff0a723e */ /* 0x000fe400030006ff */
[----:B---3--:R-:W-:Y:S01]  /*1e50*/  PRMT R12, R13, 0x5410, R12 ;  /* 0x000054100d0c7816 */ /* 0x008fe2000000000c */
[--C-:B------:R-:W-:Y:S02]  /*1e60*/  HADD2.F32 R92, -RZ, R11.reuse.H0_H0 ;  /* 0x2000000bff5c7230 */ /* 0x100fe40000004100 */
[--C-:B------:R-:W-:Y:S01]  /*1e70*/  HADD2.F32 R93, -RZ, R10.reuse.H0_H0 ;  /* 0x2000000aff5d7230 */ /* 0x100fe20000004100 */
[-C--:B------:R-:W-:Y:S01]  /*1e80*/  F2FP.F16.E4M3.UNPACK_B R13, R12.reuse ;  /* 0x0000000cff0d723e */ /* 0x080fe200020006ff */
[----:B------:R-:W-:Y:S01]  /*1e90*/  HADD2.F32 R11, -RZ, R11.H1_H1 ;  /* 0x3000000bff0b7230 */ /* 0x000fe20000004100 */
[----:B------:R-:W-:Y:S01]  /*1ea0*/  F2FP.F16.E4M3.UNPACK_B R12, R12.H1 ;  /* 0x0000000cff0c723e */ /* 0x000fe200030006ff */
[----:B------:R-:W-:-:S02]  /*1eb0*/  HADD2.F32 R10, -RZ, R10.H1_H1 ;  /* 0x3000000aff0a7230 */ /* 0x000fc40000004100 */
[--C-:B------:R-:W-:Y:S01]  /*1ec0*/  HADD2.F32 R94, -RZ, R13.reuse.H0_H0 ;  /* 0x2000000dff5e7230 */ /* 0x100fe20000004100 */
[----:B------:R-:W-:Y:S01]  /*1ed0*/  F2FP.BF16.F32.PACK_AB R92, R11, R92 ;  /* 0x0000005c0b5c723e */ /* 0x000fe200000010ff */
[--C-:B------:R-:W-:Y:S01]  /*1ee0*/  HADD2.F32 R95, -RZ, R12.reuse.H0_H0 ;  /* 0x2000000cff5f7230 */ /* 0x100fe20000004100 */
[----:B------:R-:W-:Y:S01]  /*1ef0*/  F2FP.BF16.F32.PACK_AB R93, R10, R93 ;  /* 0x0000005d0a5d723e */ /* 0x000fe200000010ff */
[----:B------:R-:W-:Y:S02]  /*1f00*/  HADD2.F32 R13, -RZ, R13.H1_H1 ;  /* 0x3000000dff0d7230 */ /* 0x000fe40000004100 */
[----:B------:R-:W-:-:S03]  /*1f10*/  HADD2.F32 R12, -RZ, R12.H1_H1 ;  /* 0x3000000cff0c7230 */ /* 0x000fc60000004100 */
[----:B------:R-:W-:Y:S02]  /*1f20*/  F2FP.BF16.F32.PACK_AB R94, R13, R94 ;  /* 0x0000005e0d5e723e */ /* 0x000fe400000010ff */
[----:B------:R-:W-:-:S04]  /*1f30*/  F2FP.BF16.F32.PACK_AB R95, R12, R95 ;  /* 0x0000005f0c5f723e */ /* 0x000fc800000010ff */
        /* <DEDUP_REMOVED lines=8> */
[----:B------:R-:W1:Y:S01]  /*1fc0*/  LDS.U16 R13, [R113+0x808] ;  /* 0x00080800710d7984 */ /* 0x000e620000000400 */
[----:B0-----:R-:W-:-:S04]  /*1fd0*/  PRMT R10, R11, 0x5410, R10 ;  /* 0x000054100b0a7816 */ /* 0x001fc8000000000a */
[-C--:B------:R-:W-:Y:S02]  /*1fe0*/  F2FP.F16.E4M3.UNPACK_B R11, R10.reuse ;  /* 0x0000000aff0b723e */ /* 0x080fe400020006ff */
[----:B------:R-:W-:Y:S02]  /*1ff0*/  F2FP.F16.E4M3.UNPACK_B R10, R10.H1 ;  /* 0x0000000aff0a723e */ /* 0x000fe400030006ff */
[----:B-1----:R-:W-:Y:S01]  /*2000*/  PRMT R12, R13, 0x5410, R12 ;  /* 0x000054100d0c7816 */ /* 0x002fe2000000000c */
        /* <DEDUP_REMOVED lines=23> */
[----:B-1----:R-:W-:Y:S01]  /*2180*/  IMAD.IADD R14, R110, 0x1, R14 ;  /* 0x000000016e0e7824 */ /* 0x002fe200078e020e */
[----:B0-----:R-:W-:-:S04]  /*2190*/  PRMT R9, R10, 0x5410, R9 ;  /* 0x000054100a097816 */ /* 0x001fc80000000009 */
[-C--:B------:R-:W-:Y:S02]  /*21a0*/  F2FP.F16.E4M3.UNPACK_B R10, R9.reuse ;  /* 0x00000009ff0a723e */ /* 0x080fe400020006ff */
[----:B------:R-:W-:Y:S02]  /*21b0*/  F2FP.F16.E4M3.UNPACK_B R9, R9.H1 ;  /* 0x00000009ff09723e */ /* 0x000fe400030006ff */
[----:B---3--:R-:W-:Y:S01]  /*21c0*/  PRMT R11, R12, 0x5410, R11 ;  /* 0x000054100c0b7816 */ /* 0x008fe2000000000b */
[--C-:B------:R-:W-:Y:S02]  /*21d0*/  HADD2.F32 R92, -RZ, R10.reuse.H0_H0 ;  /* 0x2000000aff5c7230 */ /* 0x100fe40000004100 */
[----:B------:R-:W-:Y:S01]  /*21e0*/  HADD2.F32 R13, -RZ, R10.H1_H1 ;  /* 0x3000000aff0d7230 */ /* 0x000fe20000004100 */
[-C--:B------:R-:W-:Y:S01]  /*21f0*/  F2FP.F16.E4M3.UNPACK_B R12, R11.reuse ;  /* 0x0000000bff0c723e */ /* 0x080fe200020006ff */
[--C-:B------:R-:W-:Y:S01]  /*2200*/  HADD2.F32 R93, -RZ, R9.reuse.H0_H0 ;  /* 0x20000009ff5d7230 */ /* 0x100fe20000004100 */
[----:B------:R-:W-:Y:S01]  /*2210*/  F2FP.F16.E4M3.UNPACK_B R11, R11.H1 ;  /* 0x0000000bff0b723e */ /* 0x000fe200030006ff */
[----:B------:R-:W-:Y:S01]  /*2220*/  HADD2.F32 R10, -RZ, R9.H1_H1 ;  /* 0x30000009ff0a7230 */ /* 0x000fe20000004100 */
[----:B------:R-:W-:Y:S01]  /*2230*/  F2FP.BF16.F32.PACK_AB R92, R13, R92 ;  /* 0x0000005c0d5c723e */ /* 0x000fe200000010ff */
[----:B------:R-:W-:-:S02]  /*2240*/  HADD2.F32 R94, -RZ, R12.H0_H0 ;  /* 0x2000000cff5e7230 */ /* 0x000fc40000004100 */
[----:B------:R-:W-:Y:S01]  /*2250*/  HADD2.F32 R9, -RZ, R12.H1_H1 ;  /* 0x3000000cff097230 */ /* 0x000fe20000004100 */
[----:B------:R-:W-:Y:S01]  /*2260*/  F2FP.BF16.F32.PACK_AB R93, R10, R93 ;  /* 0x0000005d0a5d723e */ /* 0x000fe200000010ff */
[--C-:B------:R-:W-:Y:S02]  /*2270*/  HADD2.F32 R95, -RZ, R11.reuse.H0_H0 ;  /* 0x2000000bff5f7230 */ /* 0x100fe40000004100 */
[----:B------:R-:W-:Y:S01]  /*2280*/  HADD2.F32 R12, -RZ, R11.H1_H1 ;  /* 0x3000000bff0c7230 */ /* 0x000fe20000004100 */
[----:B------:R-:W-:-:S04]  /*2290*/  F2FP.BF16.F32.PACK_AB R94, R9, R94 ;  /* 0x0000005e095e723e */ /* 0x000fc800000010ff */
        /* <DEDUP_REMOVED lines=84> */
[----:B------:R-:W-:Y:S03]  /*27e0*/  HGMMA.64x128x16.F32.BF16 R24, R92, gdesc[UR4], R24, gsb0 ;  /* 0x01e000045c187df0 */ /* 0x000fe60008001818 */
[----:B------:R-:W-:Y:S02]  /*27f0*/  WARPGROUP.DEPBAR.LE gsb0, 0x0 ;  /* 0x00008000000079c5 */ /* 0x000fe40000010000 */
[----:B------:R-:W-:Y:S05]  /*2800*/  @!P2 BRA `(.L_x_23) ;  /* 0x000000000090a947 */ /* 0x000fea0003800000 */
[----:B------:R-:W-:Y:S05]  /*2810*/  @!P0 BRA `(.L_x_24) ;  /* 0x0000000000048947 */ /* 0x000fea0003800000 */
[----:B------:R-:W-:Y:S01]  /*2820*/  BPT.TRAP 0x1 ;  /* 0x000000040000795c */ /* 0x000fe20000300000 */
.L_x_24:
[----:B------:R-:W-:Y:S01]  /*2830*/  IMAD R7, R4, 0x2000, R23 ;  /* 0x0000200004077824 */ /* 0x000fe200078e0217 */
[----:B--2---:R-:W-:Y:S06]  /*2840*/  @P1 BRA `(.L_x_25) ;  /* 0x0000000000081947 */ /* 0x004fec0003800000 */
[----:B------:R-:W0:Y:S02]  /*2850*/  SYNCS.PHASECHK.TRANS64.TRYWAIT P1, [R3+URZ], R6 ;  /* 0x00000006030075a7 */ /* 0x000e24000802017f */
[----:B0-----:R-:W-:Y:S05]  /*2860*/  @!P1 BRA `(.L_x_26) ;  /* 0x0000007c00e49947 */ /* 0x001fea0003800000 */
.L_x_25:
[----:B0-----:R-:W-:Y:S01]  /*2870*/  LDS.U16 R3, [R7+UR44+0xc00] ;  /* 0x000c002c07037984 */ /* 0x001fe20008000400 */
[----:B------:R-:W-:-:S03]  /*2880*/  VIADD R6, R7, UR44 ;  /* 0x0000002c07067c36 */ /* 0x000fc60008000000 */
[----:B------:R-:W0:Y:S01]  /*2890*/  LDS.U16 R8, [R7+UR44+0x800] ;  /* 0x0008002c07087984 */ /* 0x000e220008000400 */
[----:B------:R-:W-:-:S03]  /*28a0*/  IMAD.IADD R14, R109, 0x1, R6 ;  /* 0x000000016d0e7824 */ /* 0x000fc600078e0206 */
[----:B------:R-:W-:Y:S04]  /*28b0*/  LDS.U16 R9, [R7+UR44+0xc08] ;  /* 0x000c082c07097984 */ /* 0x000fe80008000400 */
[----:B------:R-:W1:Y:S04]  /*28c0*/  LDS.U16 R10, [R7+UR44+0x808] ;  /* 0x0008082c070a7984 */ /* 0x000e680008000400 */
[----:B------:R-:W-:Y:S04]  /*28d0*/  LDS.U16 R6, [R14+0xc00] ;  /* 0x000c00000e067984 */ /* 0x000fe80000000400 */
[----:B------:R-:W2:Y:S04]  /*28e0*/  LDS.U16 R11, [R14+0x800] ;  /* 0x000800000e0b7984 */ /* 0x000ea80000000400 */
[----:B------:R-:W-:Y:S04]  /*28f0*/  LDS.U16 R12, [R14+0xc08] ;  /* 0x000c08000e0c7984 */ /* 0x000fe80000000400 */
[----:B------:R-:W3:Y:S01]  /*2900*/  LDS.U16 R13, [R14+0x808] ;  /* 0x000808000e0d7984 */ /* 0x000ee20000000400 */
        /* <DEDUP_REMOVED lines=11> */
[--C-:B------:R-:W-:Y:S01]  /*29c0*/  HADD2.F32 R90, -RZ, R10.reuse.H0_H0 ;  /* 0x2000000aff5a7230 */ /* 0x100fe20000004100 */
[----:B--2---:R-:W-:Y:S01]  /*29d0*/  PRMT R7, R11, 0x5410, R6 ;  /* 0x000054100b077816 */ /* 0x004fe20000000006 */
[----:B------:R-:W-:Y:S01]  /*29e0*/  HADD2.F32 R3, -RZ, R10.H1_H1 ;  /* 0x3000000aff037230 */ /* 0x000fe20000004100 */
[----:B------:R-:W-:Y:S01]  /*29f0*/  F2FP.BF16.F32.PACK_AB R89, R8, R89 ;  /* 0x000000590859723e */ /* 0x000fe200000010ff */
[----:B------:R-:W-:-:S02]  /*2a00*/  HADD2.F32 R91, -RZ, R9.H0_H0 ;  /* 0x20000009ff5b7230 */ /* 0x000fc40000004100 */
[----:B------:R-:W-:Y:S01]  /*2a10*/  HADD2.F32 R10, -RZ, R9.H1_H1 ;  /* 0x30000009ff0a7230 */ /* 0x000fe20000004100 */
[----:B------:R-:W-:Y:S02]  /*2a20*/  F2FP.BF16.F32.PACK_AB R90, R3, R90 ;  /* 0x0000005a035a723e */ /* 0x000fe400000010ff */
[----:B---3--:R-:W-:Y:S02]  /*2a30*/  PRMT R8, R13, 0x5410, R12 ;  /* 0x000054100d087816 */ /* 0x008fe4000000000c */
[----:B------:R-:W-:-:S07]  /*2a40*/  F2FP.BF16.F32.PACK_AB R91, R10, R91 ;  /* 0x0000005b0a5b723e */ /* 0x000fce00000010ff */
.L_x_23:
[----:B--2---:R-:W-:-:S13]  /*2a50*/  ISETP.NE.AND P1, PT, RZ, UR41, PT ;  /* 0x00000029ff007c0c */ /* 0x004fda000bf25270 */
[----:B------:R-:W-:Y:S05]  /*2a60*/  @!P1 BRA `(.L_x_27) ;  /* 0x0000002000009947 */ /* 0x000fea0003800000 */
[----:B------:R-:W-:-:S13]  /*2a70*/  ISETP.GT.AND P1, PT, R5, 0x100, PT ;  /* 0x000001000500780c */ /* 0x000fda0003f24270 */
[----:B------:R-:W-:Y:S02]  /*2a80*/  @!P1 IMAD.SHL.U32 R10, R4, 0x2000, RZ ;  /* 0x00002000040a9824 */ /* 0x000fe400078e00ff */
[----:B------:R-:W-:Y:S02]  /*2a90*/  @!P1 IMAD.U32 R3, RZ, RZ, UR49 ;  /* 0x00000031ff039e24 */ /* 0x000fe4000f8e00ff */
[----:B------:R-:W-:Y:S01]  /*2aa0*/  @!P1 IMAD.IADD R9, R109, 0x1, R10 ;  /* 0x000000016d099824 */ /* 0x000fe200078e020a */
[----:B------:R-:W-:Y:S06]  /*2ab0*/  @!P1 BRA `(.L_x_28) ;  /* 0x0000001000749947 */ /* 0x000fec0003800000 */
[----:B------:R-:W-:Y:S02]  /*2ac0*/  IMAD.MOV.U32 R13, RZ, RZ, R4 ;  /* 0x000000ffff0d7224 */ /* 0x000fe400078e0004 */
[----:B------:R-:W-:Y:S02]  /*2ad0*/  IMAD.U32 R5, RZ, RZ, UR41 ;  /* 0x00000029ff057e24 */ /* 0x000fe4000f8e00ff */
[----:B------:R-:W-:-:S07]  /*2ae0*/  IMAD.U32 R3, RZ, RZ, UR49 ;  /* 0x00000031ff037e24 */ /* 0x000fce000f8e00ff */
.L_x_36:
[----:B------:R-:W-:Y:S01]  /*2af0*/  IMAD.MOV.U32 R11, RZ, RZ, 0x40000040 ;  /* 0x40000040ff0b7424 */ /* 0x000fe200078e00ff */
[----:B------:R-:W-:Y:S01]  /*2b00*/  LEA R10, R13, UR4, 0xb ;  /* 0x000000040d0a7c11 */ /* 0x000fe2000f8e58ff */
[----:B------:R-:W-:Y:S05]  /*2b10*/  YIELD ;  /* 0x0000000000007946 */ /* 0x000fea0003800000 */
[----:B------:R-:W-:Y:S05]  /*2b20*/  WARPSYNC.ALL ;  /* 0x0000000000007948 */ /* 0x000fea0003800000 */
[----:B------:R-:W-:Y:S01]  /*2b30*/  R2UR UR6, R10 ;  /* 0x000000000a0672ca */ /* 0x000fe200000e0000 */
[----:B------:R-:W-:Y:S01]  /*2b40*/  WARPGROUP.ARRIVE ;  /* 0x00000000000079c5 */ /* 0x000fe20000000000 */
[----:B------:R-:W-:Y:S01]  /*2b50*/  R2UR UR7, R11 ;  /* 0x000000000b0772ca */ /* 0x000fe200000e0000 */
[----:B------:R-:W-:-:S05]  /*2b60*/  VIADD R4, R13, 0x1 ;  /* 0x000000010d047836 */ /* 0x000fca0000000000 */
[----:B------:R-:W-:-:S04]  /*2b70*/  ISETP.NE.AND P1, PT, R4, 0x5, PT ;  /* 0x000000050400780c */ /* 0x000fc80003f25270 */
[----:B------:R-:W-:Y:S02]  /*2b80*/  SEL R9, RZ, 0x1, P1 ;  /* 0x00000001ff097807 */ /* 0x000fe40000800000 */
[----:B------:R-:W-:Y:S01]  /*2b90*/  SEL R4, R4, RZ, P1 ;  /* 0x000000ff04047207 */ /* 0x000fe20000800000 */
[----:B------:R-:W-:Y:S01]  /*2ba0*/  HGMMA.64x128x16.F32.BF16 R24, R88, gdesc[UR4], R24, gsb0 ;  /* 0x01e0000458187df0 */ /* 0x000fe20008001818 */
[----:B------:R-:W-:Y:S02]  /*2bb0*/  LOP3.LUT R0, R0, R9, RZ, 0x3c, !PT ;  /* 0x0000000900007212 */ /* 0x000fe400078e3cff */
[----:B------:R-:W-:Y:S02]  /*2bc0*/  WARPGROUP.DEPBAR.LE gsb0, 0x0 ;  /* 0x00008000000079c5 */ /* 0x000fe40000010000 */
[----:B------:R-:W-:Y:S05]  /*2bd0*/  @!P0 BRA `(.L_x_29) ;  /* 0x0000000000048947 */ /* 0x000fea0003800000 */
[----:B------:R-:W-:Y:S01]  /*2be0*/  BPT.TRAP 0x1 ;  /* 0x000000040000795c */ /* 0x000fe20000300000 */
.L_x_29:
[-C--:B------:R-:W-:Y:S01]  /*2bf0*/  F2FP.F16.E4M3.UNPACK_B R6, R7.reuse ;  /* 0x00000007ff06723e */ /* 0x080fe200020006ff */
[----:B------:R-:W-:Y:S01]  /*2c00*/  IMAD.MOV.U32 R15, RZ, RZ, 0x40000040 ;  /* 0x40000040ff0f7424 */ /* 0x000fe200078e00ff */
[----:B------:R-:W-:Y:S01]  /*2c10*/  F2FP.F16.E4M3.UNPACK_B R7, R7.H1 ;  /* 0x00000007ff07723e */ /* 0x000fe200030006ff */
[----:B------:R-:W-:Y:S01]  /*2c20*/  VIADD R14, R10, 0x2 ;  /* 0x000000020a0e7836 */ /* 0x000fe20000000000 */
[-C--:B------:R-:W-:Y:S01]  /*2c30*/  F2FP.F16.E4M3.UNPACK_B R11, R8.reuse.H1 ;  /* 0x00000008ff0b723e */ /* 0x080fe200030006ff */
[--C-:B------:R-:W-:Y:S01]  /*2c40*/  HADD2.F32 R92, -RZ, R6.reuse.H0_H0 ;  /* 0x20000006ff5c7230 */ /* 0x100fe20000004100 */
[----:B------:R-:W-:Y:S01]  /*2c50*/  R2UR UR7, R15 ;  /* 0x000000000f0772ca */ /* 0x000fe200000e0000 */
[----:B------:R-:W-:Y:S01]  /*2c60*/  HADD2.F32 R9, -RZ, R6.H1_H1 ;  /* 0x30000006ff097230 */ /* 0x000fe20000004100 */
[----:B------:R-:W-:Y:S01]  /*2c70*/  F2FP.F16.E4M3.UNPACK_B R6, R8 ;  /* 0x00000008ff06723e */ /* 0x000fe200020006ff */
[--C-:B------:R-:W-:Y:S01]  /*2c80*/  HADD2.F32 R93, -RZ, R7.reuse.H0_H0 ;  /* 0x20000007ff5d7230 */ /* 0x100fe20000004100 */
[----:B------:R-:W-:Y:S01]  /*2c90*/  R2UR UR6, R14 ;  /* 0x000000000e0672ca */ /* 0x000fe200000e0000 */
[----:B------:R-:W-:Y:S01]  /*2ca0*/  HADD2.F32 R8, -RZ, R7.H1_H1 ;  /* 0x30000007ff087230 */ /* 0x000fe20000004100 */
[----:B------:R-:W-:Y:S01]  /*2cb0*/  LEA R7, R4, UR44, 0x3 ;  /* 0x0000002c04077c11 */ /* 0x000fe2000f8e18ff */
[--C-:B------:R-:W-:Y:S01]  /*2cc0*/  HADD2.F32 R94, -RZ, R6.reuse.H0_H0 ;  /* 0x20000006ff5e7230 */ /* 0x100fe20000004100 */
[----:B------:R-:W-:Y:S01]  /*2cd0*/  F2FP.BF16.F32.PACK_AB R92, R9, R92 ;  /* 0x0000005c095c723e */ /* 0x000fe200000010ff */
[----:B------:R-:W-:Y:S01]  /*2ce0*/  HADD2.F32 R15, -RZ, R6.H1_H1 ;  /* 0x30000006ff0f7230 */ /* 0x000fe20000004100 */
[----:B------:R-:W-:Y:S01]  /*2cf0*/  SHF.L.U32 R6, R0, 0x1f, RZ ;  /* 0x0000001f00067819 */ /* 0x000fe200000006ff */
[--C-:B------:R-:W-:Y:S01]  /*2d00*/  HADD2.F32 R95, -RZ, R11.reuse.H0_H0 ;  /* 0x2000000bff5f7230 */ /* 0x100fe20000004100 */
[----:B------:R-:W-:Y:S01]  /*2d10*/  F2FP.BF16.F32.PACK_AB R93, R8, R93 ;  /* 0x0000005d085d723e */ /* 0x000fe200000010ff */
[----:B------:R-:W-:Y:S01]  /*2d20*/  HADD2.F32 R12, -RZ, R11.H1_H1 ;  /* 0x3000000bff0c7230 */ /* 0x000fe20000004100 */
[----:B------:R-:W-:Y:S01]  /*2d30*/  F2FP.BF16.F32.PACK_AB R94, R15, R94 ;  /* 0x0000005e0f5e723e */ /* 0x000fe200000010ff */
[----:B------:R0:W1:Y:S01]  /*2d40*/  SYNCS.PHASECHK.TRANS64.TRYWAIT P1, [R7+URZ], R6 ;  /* 0x00000006070075a7 */ /* 0x000062000802017f */
[----:B------:R-:W-:-:S02]  /*2d50*/  IMAD R8, R13, 0x2000, R110 ;  /* 0x000020000d087824 */ /* 0x000fc400078e026e */
[----:B------:R-:W-:-:S03]  /*2d60*/  F2FP.BF16.F32.PACK_AB R95, R12, R95 ;  /* 0x0000005f0c5f723e */ /* 0x000fc600000010ff */
[----:B------:R-:W-:Y:S01]  /*2d70*/  IADD3 R20, R8, UR44, R23 ;  /* 0x0000002c08147c10 */ /* 0x000fe2000fffe017 */
[----:B------:R-:W-:-:S06]  /*2d80*/  WARPGROUP.ARRIVE ;  /* 0x00000000000079c5 */ /* 0x000fcc0000000000 */
[----:B------:R-:W-:Y:S03]  /*2d90*/  HGMMA.64x128x16.F32.BF16 R24, R92, gdesc[UR4], R24, gsb0 ;  /* 0x01e000045c187df0 */ /* 0x000fe60008001818 */
[----:B------:R-:W-:Y:S02]  /*2da0*/  WARPGROUP.DEPBAR.LE gsb0, 0x0 ;  /* 0x00008000000079c5 */ /* 0x000fe40000010000 */
[----:B------:R-:W-:Y:S04]  /*2db0*/  LDS.U16 R8, [R20+0xc00] ;  /* 0x000c000014087984 */ /* 0x000fe80000000400 */
[----:B------:R-:W2:Y:S04]  /*2dc0*/  LDS.U16 R9, [R20+0x800] ;  /* 0x0008000014097984 */ /* 0x000ea80000000400 */
[----:B------:R-:W-:Y:S04]  /*2dd0*/  LDS.U16 R11, [R20+0xc08] ;  /* 0x000c0800140b7984 */ /* 0x000fe80000000400 */
[----:B------:R3:W4:Y:S02]  /*2de0*/  LDS.U16 R12, [R20+0x808] ;  /* 0x00080800140c7984 */ /* 0x0007240000000400 */
[----:B---3--:R-:W-:Y:S01]  /*2df0*/  IMAD.IADD R20, R109, 0x1, R20 ;  /* 0x000000016d147824 */ /* 0x008fe200078e0214 */
[----:B--2---:R-:W-:Y:S01]  /*2e00*/  PRMT R9, R9, 0x5410, R8 ;  /* 0x0000541009097816 */ /* 0x004fe20000000008 */
[----:B------:R-:W-:-:S03]  /*2e10*/  VIADD R8, R10, 0x4 ;  /* 0x000000040a087836 */ /* 0x000fc60000000000 */
[-C--:B------:R-:W-:Y:S02]  /*2e20*/  F2FP.F16.E4M3.UNPACK_B R14, R9.reuse ;  /* 0x00000009ff0e723e */ /* 0x080fe400020006ff */
[----:B------:R-:W-:Y:S02]  /*2e30*/  R2UR UR6, R8 ;  /* 0x00000000080672ca */ /* 0x000fe400000e0000 */
[----:B----4-:R-:W-:Y:S01]  /*2e40*/  PRMT R11, R12, 0x5410, R11 ;  /* 0x000054100c0b7816 */ /* 0x010fe2000000000b */
[--C-:B------:R-:W-:Y:S01]  /*2e50*/  HADD2.F32 R92, -RZ, R14.reuse.H0_H0 ;  /* 0x2000000eff5c7230 */ /* 0x100fe20000004100 */
[----:B------:R-:W-:Y:S01]  /*2e60*/  F2FP.F16.E4M3.UNPACK_B R12, R9.H1 ;  /* 0x00000009ff0c723e */ /* 0x000fe200030006ff */
[----:B------:R-:W-:Y:S01]  /*2e70*/  HADD2.F32 R15, -RZ, R14.H1_H1 ;  /* 0x3000000eff0f7230 */ /* 0x000fe20000004100 */
[-C--:B------:R-:W-:Y:S01]  /*2e80*/  F2FP.F16.E4M3.UNPACK_B R14, R11.reuse ;  /* 0x0000000bff0e723e */ /* 0x080fe200020006ff */
[----:B------:R-:W-:Y:S01]  /*2e90*/  IMAD.MOV.U32 R9, RZ, RZ, 0x40000040 ;  /* 0x40000040ff097424 */ /* 0x000fe200078e00ff */
[----:B------:R-:W-:Y:S01]  /*2ea0*/  F2FP.F16.E4M3.UNPACK_B R11, R11.H1 ;  /* 0x0000000bff0b723e */ /* 0x000fe200030006ff */
[--C-:B------:R-:W-:Y:S01]  /*2eb0*/  HADD2.F32 R93, -RZ, R12.reuse.H0_H0 ;  /* 0x2000000cff5d7230 */ /* 0x100fe20000004100 */
[----:B------:R-:W-:Y:S01]  /*2ec0*/  F2FP.BF16.F32.PACK_AB R92, R15, R92 ;  /* 0x0000005c0f5c723e */ /* 0x000fe200000010ff */
[----:B------:R-:W-:Y:S01]  /*2ed0*/  HADD2.F32 R12, -RZ, R12.H1_H1 ;  /* 0x3000000cff0c7230 */ /* 0x000fe20000004100 */
[----:B------:R-:W-:Y:S01]  /*2ee0*/  R2UR UR7, R9 ;  /* 0x00000000090772ca */ /* 0x000fe200000e0000 */
        /* <DEDUP_REMOVED lines=10> */
[----:B------:R-:W-:Y:S04]  /*2f90*/  LDS.U16 R8, [R20+0xc00] ;  /* 0x000c000014087984 */ /* 0x000fe80000000400 */
[----:B------:R-:W2:Y:S04]  /*2fa0*/  LDS.U16 R9, [R20+0x800] ;  /* 0x0008000014097984 */ /* 0x000ea80000000400 */
[----:B------:R-:W-:Y:S04]  /*2fb0*/  LDS.U16 R11, [R20+0xc08] ;  /* 0x000c0800140b7984 */ /* 0x000fe80000000400 */
[----:B------:R-:W3:Y:S01]  /*2fc0*/  LDS.U16 R12, [R20+0x808] ;  /* 0x00080800140c7984 */ /* 0x000ee20000000400 */
[----:B--2---:R-:W-:Y:S01]  /*2fd0*/  PRMT R9, R9, 0x5410, R8 ;  /* 0x0000541009097816 */ /* 0x004fe20000000008 */
[----:B------:R-:W-:-:S03]  /*2fe0*/  VIADD R8, R10, 0x6 ;  /* 0x000000060a087836 */ /* 0x000fc60000000000 */
[-C--:B------:R-:W-:Y:S02]  /*2ff0*/  F2FP.F16.E4M3.UNPACK_B R14, R9.reuse ;  /* 0x00000009ff0e723e */ /* 0x080fe400020006ff */
[----:B------:R-:W-:Y:S02]  /*3000*/  R2UR UR6, R8 ;  /* 0x00000000080672ca */ /* 0x000fe400000e0000 */
[----:B---3--:R-:W-:Y:S01]  /*3010*/  PRMT R11, R12, 0x5410, R11 ;  /* 0x000054100c0b7816 */ /* 0x008fe2000000000b */
        /* <DEDUP_REMOVED lines=16> */
[----:B------:R-:W-:Y:S01]  /*3120*/  F2FP.BF16.F32.PACK_AB R95, R8, R95 ;  /* 0x0000005f085f723e */ /* 0x000fe200000010ff */
[----:B------:R-:W-:-:S03]  /*3130*/  IMAD R8, R13, 0x2000, R112 ;  /* 0x000020000d087824 */ /* 0x000fc600078e0270 */
[----:B------:R-:W-:Y:S02]  /*3140*/  WARPGROUP.ARRIVE ;  /* 0x00000000000079c5 */ /* 0x000fe40000000000 */
[----:B------:R-:W-:-:S04]  /*3150*/  IADD3 R15, R8, UR44, R23 ;  /* 0x0000002c080f7c10 */ /* 0x000fc8000fffe017 */
[----:B------:R-:W-:Y:S01]  /*3160*/  HGMMA.64x128x16.F32.BF16 R24, R92, gdesc[UR4], R24, gsb0 ;  /* 0x01e000045c187df0 */ /* 0x000fe20008001818 */
[--C-:B------:R-:W-:Y:S02]  /*3170*/  IMAD.IADD R21, R109, 0x1, R15.reuse ;  /* 0x000000016d157824 */ /* 0x100fe400078e020f */
        /* <DEDUP_REMOVED lines=13> */
[----:B------:R-:W-:Y:S01]  /*3250*/  IMAD.MOV.U32 R9, RZ, RZ, 0x40000040 ;  /* 0x40000040ff097424 */ /* 0x000fe200078e00ff */
[-C--:B------:R-:W-:Y:S01]  /*3260*/  F2FP.F16.E4M3.UNPACK_B R14, R11.reuse ;  /* 0x0000000bff0e723e */ /* 0x080fe200020006ff */
[----:B------:R-:W-:Y:S01]  /*3270*/  HADD2.F32 R13, -RZ, R13.H1_H1 ;  /* 0x3000000dff0d7230 */ /* 0x000fe20000004100 */
[----:B------:R-:W-:Y:S01]  /*3280*/  F2FP.F16.E4M3.UNPACK_B R11, R11.H1 ;  /* 0x0000000bff0b723e */ /* 0x000fe200030006ff */
[--C-:B------:R-:W-:Y:S01]  /*3290*/  HADD2.F32 R93, -RZ, R12.reuse.H0_H0 ;  /* 0x2000000cff5d7230 */ /* 0x100fe20000004100 */
[----:B------:R-:W-:Y:S01]  /*32a0*/  R2UR UR7, R9 ;  /* 0x00000000090772ca */ /* 0x000fe200000e0000 */
        /* <DEDUP_REMOVED lines=47> */
[----:B------:R-:W-:-:S02]  /*35a0*/  VIADD R8, R10, 0x404 ;  /* 0x000004040a087836 */ /* 0x000fc40000000000 */
[----:B------:R-:W-:Y:S01]  /*35b0*/  VIADD R10, R10, 0x406 ;  /* 0x000004060a0a7836 */ /* 0x000fe20000000000 */
[-C--:B------:R-:W-:Y:S02]  /*35c0*/  F2FP.F16.E4M3.UNPACK_B R13, R9.reuse ;  /* 0x00000009ff0d723e */ /* 0x080fe400020006ff */
[----:B------:R-:W-:Y:S02]  /*35d0*/  R2UR UR6, R8 ;  /* 0x00000000080672ca */ /* 0x000fe400000e0000 */
[----:B---3--:R-:W-:Y:S01]  /*35e0*/  PRMT R11, R12, 0x5410, R11 ;  /* 0x000054100c0b7816 */ /* 0x008fe2000000000b */
        /* <DEDUP_REMOVED lines=19> */
[----:B------:R-:W-:Y:S02]  /*3720*/  R2UR UR6, R10 ;  /* 0x000000000a0672ca */ /* 0x000fe400000e0000 */
[----:B------:R-:W-:Y:S02]  /*3730*/  WARPGROUP.DEPBAR.LE gsb0, 0x0 ;  /* 0x00008000000079c5 */ /* 0x000fe40000010000 */
[----:B------:R-:W-:Y:S04]  /*3740*/  LDS.U16 R8, [R21+0xc00] ;  /* 0x000c000015087984 */ /* 0x000fe80000000400 */
[----:B------:R-:W2:Y:S04]  /*3750*/  LDS.U16 R9, [R21+0x800] ;  /* 0x0008000015097984 */ /* 0x000ea80000000400 */
[----:B------:R-:W-:Y:S04]  /*3760*/  LDS.U16 R11, [R21+0xc08] ;  /* 0x000c0800150b7984 */ /* 0x000fe80000000400 */
[----:B------:R-:W3:Y:S01]  /*3770*/  LDS.U16 R12, [R21+0x808] ;  /* 0x00080800150c7984 */ /* 0x000ee20000000400 */
[----:B--2---:R-:W-:-:S04]  /*3780*/  PRMT R8, R9, 0x5410, R8 ;  /* 0x0000541009087816 */ /* 0x004fc80000000008 */
[-C--:B------:R-:W-:Y:S02]  /*3790*/  F2FP.F16.E4M3.UNPACK_B R9, R8.reuse ;  /* 0x00000008ff09723e */ /* 0x080fe400020006ff */
[----:B------:R-:W-:Y:S02]  /*37a0*/  F2FP.F16.E4M3.UNPACK_B R8, R8.H1 ;  /* 0x00000008ff08723e */ /* 0x000fe400030006ff */
[----:B---3--:R-:W-:Y:S01]  /*37b0*/  PRMT R12, R12, 0x5410, R11 ;  /* 0x000054100c0c7816 */ /* 0x008fe2000000000b */
[----:B------:R-:W-:Y:S02]  /*37c0*/  IMAD.MOV.U32 R11, RZ, RZ, 0x40000040 ;  /* 0x40000040ff0b7424 */ /* 0x000fe400078e00ff */
[--C-:B------:R-:W-:Y:S01]  /*37d0*/  HADD2.F32 R92, -RZ, R9.reuse.H0_H0 ;  /* 0x20000009ff5c7230 */ /* 0x100fe20000004100 */
[-C--:B------:R-:W-:Y:S01]  /*37e0*/  F2FP.F16.E4M3.UNPACK_B R13, R12.reuse ;  /* 0x0000000cff0d723e */ /* 0x080fe200020006ff */
[----:B------:R-:W-:Y:S01]  /*37f0*/  HADD2.F32 R93, -RZ, R8.H0_H0 ;  /* 0x20000008ff5d7230 */ /* 0x000fe20000004100 */
[----:B------:R-:W-:Y:S01]  /*3800*/  F2FP.F16.E4M3.UNPACK_B R12, R12.H1 ;  /* 0x0000000cff0c723e */ /* 0x000fe200030006ff */
[----:B------:R-:W-:Y:S01]  /*3810*/  HADD2.F32 R9, -RZ, R9.H1_H1 ;  /* 0x30000009ff097230 */ /* 0x000fe20000004100 */
[----:B------:R-:W-:Y:S01]  /*3820*/  R2UR UR7, R11 ;  /* 0x000000000b0772ca */ /* 0x000fe200000e0000 */
[----:B------:R-:W-:-:S02]  /*3830*/  HADD2.F32 R94, -RZ, R13.H0_H0 ;  /* 0x2000000dff5e7230 */ /* 0x000fc40000004100 */
[----:B------:R-:W-:Y:S01]  /*3840*/  HADD2.F32 R95, -RZ, R12.H0_H0 ;  /* 0x2000000cff5f7230 */ /* 0x000fe20000004100 */
[----:B------:R-:W-:Y:S01]  /*3850*/  F2FP.BF16.F32.PACK_AB R92, R9, R92 ;  /* 0x0000005c095c723e */ /* 0x000fe200000010ff */
[----:B------:R-:W-:Y:S02]  /*3860*/  HADD2.F32 R8, -RZ, R8.H1_H1 ;  /* 0x30000008ff087230 */ /* 0x000fe40000004100 */
[----:B------:R-:W-:Y:S02]  /*3870*/  HADD2.F32 R13, -RZ, R13.H1_H1 ;  /* 0x3000000dff0d7230 */ /* 0x000fe40000004100 */
[----:B------:R-:W-:Y:S01]  /*3880*/  HADD2.F32 R12, -RZ, R12.H1_H1 ;  /* 0x3000000cff0c7230 */ /* 0x000fe20000004100 */
[----:B------:R-:W-:Y:S02]  /*3890*/  F2FP.BF16.F32.PACK_AB R93, R8, R93 ;  /* 0x0000005d085d723e */ /* 0x000fe400000010ff */
[----:B------:R-:W-:Y:S02]  /*38a0*/  F2FP.BF16.F32.PACK_AB R94, R13, R94 ;  /* 0x0000005e0d5e723e */ /* 0x000fe400000010ff */
[----:B------:R-:W-:-:S04]  /*38b0*/  F2FP.BF16.F32.PACK_AB R95, R12, R95 ;  /* 0x0000005f0c5f723e */ /* 0x000fc800000010ff */
[----:B------:R-:W-:-:S06]  /*38c0*/  WARPGROUP.ARRIVE ;  /* 0x00000000000079c5 */ /* 0x000fcc0000000000 */
[----:B------:R-:W-:Y:S03]  /*38d0*/  HGMMA.64x128x16.F32.BF16 R24, R92, gdesc[UR4], R24, gsb0 ;  /* 0x01e000045c187df0 */ /* 0x000fe60008001818 */
[----:B------:R-:W-:Y:S02]  /*38e0*/  WARPGROUP.DEPBAR.LE gsb0, 0x0 ;  /* 0x00008000000079c5 */ /* 0x000fe40000010000 */
[----:B01----:R-:W-:Y:S05]  /*38f0*/  @!P0 BRA `(.L_x_30) ;  /* 0x0000000000048947 */ /* 0x003fea0003800000 */
[----:B------:R-:W-:Y:S01]  /*3900*/  BPT.TRAP 0x1 ;  /* 0x000000040000795c */ /* 0x000fe20000300000 */
.L_x_30:
[----:B------:R-:W-:Y:S01]  /*3910*/  UISETP.GT.U32.AND UP0, UPT, UR39, 0x1, UPT ;  /* 0x000000012700788c */ /* 0x000fe2000bf04070 */
[----:B------:R-:W-:-:S05]  /*3920*/  LEA R8, R3, UR44, 0x3 ;  /* 0x0000002c03087c11 */ /* 0x000fca000f8e18ff */
[----:B------:R-:W-:Y:S01]  /*3930*/  PLOP3.LUT P2, PT, PT, PT, UP0, 0x80, 0x0 ;  /* 0x000000000000781c */ /* 0x000fe20003f4f008 */
[----:B------:R-:W-:-:S05]  /*3940*/  VIADD R8, R8, 0x28 ;  /* 0x0000002808087836 */ /* 0x000fca0000000000 */
[----:B------:R-:W-:-:S04]  /*3950*/  PRMT R8, RZ, 0x654, R8 ;  /* 0x00000654ff087816 */ /* 0x000fc80000000008 */
[----:B------:R0:W-:Y:S03]  /*3960*/  SYNCS.ARRIVE.TRANS64.RED.A1T0 RZ, [R8+URZ], RZ ;  /* 0x000000ff08ff79a7 */ /* 0x0001e6000810043f */
[----:B------:R-:W-:Y:S05]  /*3970*/  @P2 BRA `(.L_x_31) ;  /* 0x0000000000042947 */ /* 0x000fea0003800000 */
[----:B------:R-:W-:Y:S01]  /*3980*/  BPT.TRAP 0x1 ;  /* 0x000000040000795c */ /* 0x000fe20000300000 */
.L_x_31:
[----:B------:R-:W-:-:S05]  /*3990*/  VIADD R3, R3, 0x1 ;  /* 0x0000000103037836 */ /* 0x000fca0000000000 */
[----:B------:R-:W-:-:S04]  /*39a0*/  ISETP.NE.AND P2, PT, R3, 0x5, PT ;  /* 0x000000050300780c */ /* 0x000fc80003f45270 */
[----:B------:R-:W-:Y:S01]  /*39b0*/  SEL R3, R3, RZ, P2 ;  /* 0x000000ff03037207 */ /* 0x000fe20001000000 */
[----:B------:R-:W-:Y:S08]  /*39c0*/  @!P0 BRA `(.L_x_32) ;  /* 0x0000000000048947 */ /* 0x000ff00003800000 */
[----:B------:R-:W-:Y:S01]  /*39d0*/  BPT.TRAP 0x1 ;  /* 0x000000040000795c */ /* 0x000fe20000300000 */
.L_x_32:
[----:B------:R-:W-:Y:S04]  /*39e0*/  BSSY B0, `(.L_x_33) ;  /* 0x0000004000007945 */ /* 0x000fe80003800000 */
[----:B------:R-:W-:Y:S05]  /*39f0*/  @P1 BRA `(.L_x_34) ;  /* 0x0000000000081947 */ /* 0x000fea0003800000 */
[----:B------:R-:W1:Y:S02]  /*3a00*/  SYNCS.PHASECHK.TRANS64.TRYWAIT P1, [R7+URZ], R6 ;  /* 0x00000006070075a7 */ /* 0x000e64000802017f */
[----:B-1----:R-:W-:Y:S05]  /*3a10*/  @!P1 BRA `(.L_x_35) ;  /* 0x0000006c008c9947 */ /* 0x002fea0003800000 */
.L_x_34:
[----:B------:R-:W-:Y:S05]  /*3a20*/  BSYNC B0 ;  /* 0x0000000000007941 */ /* 0x000fea0003800000 */
.L_x_33:
[----:B------:R-:W-:Y:S01]  /*3a30*/  IMAD.SHL.U32 R20, R4, 0x2000, RZ ;  /* 0x0000200004147824 */ /* 0x000fe200078e00ff */
[C---:B------:R-:W-:Y:S01]  /*3a40*/  ISETP.GT.AND P1, PT, R5.reuse, 0x2, PT ;  /* 0x000000020500780c */ /* 0x040fe20003f24270 */
[----:B------:R-:W-:Y:S02]  /*3a50*/  VIADD R5, R5, 0xffffffff ;  /* 0xffffffff05057836 */ /* 0x000fe40000000000 */
[----:B------:R-:W-:Y:S01]  /*3a60*/  IMAD.IADD R92, R109, 0x1, R20 ;  /* 0x000000016d5c7824 */ /* 0x000fe200078e0214 */
[----:B------:R-:W-:-:S04]  /*3a70*/  IADD3 R13, R20, UR44, R23 ;  /* 0x0000002c140d7c10 */ /* 0x000fc8000fffe017 */
[----:B------:R-:W-:Y:S01]  /*3a80*/  IADD3 R14, R92, UR44, R23 ;  /* 0x0000002c5c0e7c10 */ /* 0x000fe2000fffe017 */
[----:B0-----:R-:W-:Y:S04]  /*3a90*/  LDS.U16 R8, [R13+0xc08] ;  /* 0x000c08000d087984 */ /* 0x001fe80000000400 */
[----:B------:R-:W0:Y:S04]  /*3aa0*/  LDS.U16 R9, [R13+0x808] ;  /* 0x000808000d097984 */ /* 0x000e280000000400 */
[----:B-1----:R-:W-:Y:S04]  /*3ab0*/  LDS.U16 R6, [R13+0xc00] ;  /* 0x000c00000d067984 */ /* 0x002fe80000000400 */
[----:B------:R1:W2:Y:S04]  /*3ac0*/  LDS.U16 R7, [R13+0x800] ;  /* 0x000800000d077984 */ /* 0x0002a80000000400 */
[----:B------:R-:W-:Y:S04]  /*3ad0*/  LDS.U16 R10, [R14+0xc00] ;  /* 0x000c00000e0a7984 */ /* 0x000fe80000000400 */
[----:B------:R-:W3:Y:S01]  /*3ae0*/  LDS.U16 R11, [R14+0x800] ;  /* 0x000800000e0b7984 */ /* 0x000ee20000000400 */
[----:B-1----:R-:W-:-:S03]  /*3af0*/  IMAD.MOV.U32 R13, RZ, RZ, R4 ;  /* 0x000000ffff0d7224 */ /* 0x002fc600078e0004 */
[----:B------:R-:W-:Y:S04]  /*3b00*/  LDS.U16 R12, [R14+0xc08] ;  /* 0x000c08000e0c7984 */ /* 0x000fe80000000400 */
[----:B------:R-:W1:Y:S01]  /*3b10*/  LDS.U16 R15, [R14+0x808] ;  /* 0x000808000e0f7984 */ /* 0x000e620000000400 */
[----:B0-----:R-:W-:-:S04]  /*3b20*/  PRMT R8, R9, 0x5410, R8 ;  /* 0x0000541009087816 */ /* 0x001fc80000000008 */
[-C--:B------:R-:W-:Y:S02]  /*3b30*/  F2FP.F16.E4M3.UNPACK_B R9, R8.reuse ;  /* 0x00000008ff09723e */ /* 0x080fe400020006ff */
[----:B------:R-:W-:Y:S02]  /*3b40*/  F2FP.F16.E4M3.UNPACK_B R8, R8.H1 ;  /* 0x00000008ff08723e */ /* 0x000fe400030006ff */
[----:B--2---:R-:W-:Y:S01]  /*3b50*/  PRMT R6, R7, 0x5410, R6 ;  /* 0x0000541007067816 */ /* 0x004fe20000000006 */
        /* <DEDUP_REMOVED lines=8> */
[----:B------:R-:W-:Y:S01]  /*3be0*/  HADD2.F32 R7, -RZ, R7.H1_H1 ;  /* 0x30000007ff077230 */ /* 0x000fe20000004100 */
[----:B------:R-:W-:Y:S01]  /*3bf0*/  F2FP.BF16.F32.PACK_AB R90, R9, R90 ;  /* 0x0000005a095a723e */ /* 0x000fe200000010ff */
[--C-:B------:R-:W-:Y:S02]  /*3c00*/  HADD2.F32 R89, -RZ, R6.reuse.H0_H0 ;  /* 0x20000006ff597230 */ /* 0x100fe40000004100 */
[----:B------:R-:W-:Y:S01]  /*3c10*/  HADD2.F32 R6, -RZ, R6.H1_H1 ;  /* 0x30000006ff067230 */ /* 0x000fe20000004100 */
[----:B------:R-:W-:Y:S02]  /*3c20*/  F2FP.BF16.F32.PACK_AB R88, R7, R88 ;  /* 0x000000580758723e */ /* 0x000fe400000010ff */
[----:B---3--:R-:W-:Y:S02]  /*3c30*/  PRMT R7, R11, 0x5410, R10 ;  /* 0x000054100b077816 */ /* 0x008fe4000000000a */
[----:B------:R-:W-:-:S02]  /*3c40*/  F2FP.BF16.F32.PACK_AB R89, R6, R89 ;  /* 0x000000590659723e */ /* 0x000fc400000010ff */
[----:B-1----:R-:W-:Y:S01]  /*3c50*/  PRMT R8, R15, 0x5410, R12 ;  /* 0x000054100f087816 */ /* 0x002fe2000000000c */
[----:B------:R-:W-:Y:S06]  /*3c60*/  @P1 BRA `(.L_x_36) ;  /* 0xffffffec00a01947 */ /* 0x000fec000383ffff */
[----:B------:R-:W-:Y:S02]  /*3c70*/  IMAD.MOV.U32 R10, RZ, RZ, R20 ;  /* 0x000000ffff0a7224 */ /* 0x000fe400078e0014 */
[----:B------:R-:W-:-:S07]  /*3c80*/  IMAD.MOV.U32 R9, RZ, RZ, R92 ;  /* 0x000000ffff097224 */ /* 0x000fce00078e005c */
.L_x_28:
[----:B------:R-:W-:Y:S01]  /*3c90*/  IMAD.MOV.U32 R5, RZ, RZ, 0x40000040 ;  /* 0x40000040ff057424 */ /* 0x000fe200078e00ff */
[----:B------:R-:W-:Y:S01]  /*3ca0*/  LEA R4, R4, UR4, 0xb ;  /* 0x0000000404047c11 */ /* 0x000fe2000f8e58ff */
[----:B------:R-:W-:Y:S05]  /*3cb0*/  WARPSYNC.ALL ;  /* 0x0000000000007948 */ /* 0x000fea0003800000 */
[C---:B------:R-:W-:Y:S01]  /*3cc0*/  R2UR UR6, R4.reuse ;  /* 0x00000000040672ca */ /* 0x040fe200000e0000 */
[----:B------:R-:W-:Y:S01]  /*3cd0*/  WARPGROUP.ARRIVE ;  /* 0x00000000000079c5 */ /* 0x000fe20000000000 */
[----:B------:R-:W-:Y:S01]  /*3ce0*/  R2UR UR7, R5 ;  /* 0x00000000050772ca */ /* 0x000fe200000e0000 */
[----:B------:R-:W-:Y:S01]  /*3cf0*/  VIADD R12, R4, 0x2 ;  /* 0x00000002040c7836 */ /* 0x000fe20000000000 */
[----:B------:R-:W-:Y:S01]  /*3d00*/  F2FP.F16.E4M3.UNPACK_B R0, R7 ;  /* 0x00000007ff00723e */ /* 0x000fe200020006ff */
[----:B------:R-:W-:Y:S01]  /*3d10*/  IMAD.MOV.U32 R13, RZ, RZ, 0x40000040 ;  /* 0x40000040ff0d7424 */ /* 0x000fe200078e00ff */
[----:B------:R-:W-:-:S02]  /*3d20*/  F2FP.F16.E4M3.UNPACK_B R6, R8 ;  /* 0x00000008ff06723e */ /* 0x000fc400020006ff */
[----:B------:R-:W-:Y:S01]  /*3d30*/  F2FP.F16.E4M3.UNPACK_B R7, R7.H1 ;  /* 0x00000007ff07723e */ /* 0x000fe200030006ff */
[--C-:B------:R-:W-:Y:S01]  /*3d40*/  HADD2.F32 R92, -RZ, R0.reuse.H0_H0 ;  /* 0x20000000ff5c7230 */ /* 0x100fe20000004100 */
[----:B------:R-:W-:Y:S01]  /*3d50*/  F2FP.F16.E4M3.UNPACK_B R8, R8.H1 ;  /* 0x00000008ff08723e */ /* 0x000fe200030006ff */
[----:B------:R-:W-:Y:S01]  /*3d60*/  HADD2.F32 R5, -RZ, R0.H1_H1 ;  /* 0x30000000ff057230 */ /* 0x000fe20000004100 */
[--C-:B------:R-:W-:Y:S01]  /*3d70*/  IADD3 R9, R23, R9, R110.reuse ;  /* 0x0000000917097210 */ /* 0x100fe20007ffe06e */
[--C-:B------:R-:W-:Y:S02]  /*3d80*/  HADD2.F32 R93, -RZ, R7.reuse.H0_H0 ;  /* 0x20000007ff5d7230 */ /* 0x100fe40000004100 */
[----:B------:R-:W-:Y:S01]  /*3d90*/  HGMMA.64x128x16.F32.BF16 R24, R88, gdesc[UR4], R24, gsb0 ;  /* 0x01e0000458187df0 */ /* 0x000fe20008001818 */
[----:B------:R-:W-:Y:S01]  /*3da0*/  HADD2.F32 R0, -RZ, R7.H1_H1 ;  /* 0x30000007ff007230 */ /* 0x000fe20000004100 */
[----:B------:R-:W-:Y:S01]  /*3db0*/  R2UR UR6, R12 ;  /* 0x000000000c0672ca */ /* 0x000fe200000e0000 */
[----:B------:R-:W-:Y:S01]  /*3dc0*/  HADD2.F32 R95, -RZ, R8.H0_H0 ;  /* 0x20000008ff5f7230 */ /* 0x000fe20000004100 */
[----:B------:R-:W-:Y:S01]  /*3dd0*/  R2UR UR7, R13 ;  /* 0x000000000d0772ca */ /* 0x000fe200000e0000 */
[--C-:B------:R-:W-:Y:S01]  /*3de0*/  HADD2.F32 R94, -RZ, R6.reuse.H0_H0 ;  /* 0x20000006ff5e7230 */ /* 0x100fe20000004100 */
[----:B------:R-:W-:Y:S01]  /*3df0*/  F2FP.BF16.F32.PACK_AB R92, R5, R92 ;  /* 0x0000005c055c723e */ /* 0x000fe200000010ff */
[----:B------:R-:W-:Y:S01]  /*3e00*/  HADD2.F32 R7, -RZ, R6.H1_H1 ;  /* 0x30000006ff077230 */ /* 0x000fe20000004100 */
[----:B------:R-:W-:Y:S01]  /*3e10*/  F2FP.BF16.F32.PACK_AB R93, R0, R93 ;  /* 0x0000005d005d723e */ /* 0x000fe200000010ff */
[----:B------:R-:W-:Y:S01]  /*3e20*/  HADD2.F32 R8, -RZ, R8.H1_H1 ;  /* 0x30000008ff087230 */ /* 0x000fe20000004100 */
[----:B------:R-:W-:-:S02]  /*3e30*/  IADD3 R0, R23, R10, R110 ;  /* 0x0000000a17007210 */ /* 0x000fc40007ffe06e */
[----:B------:R-:W-:Y:S02]  /*3e40*/  F2FP.BF16.F32.PACK_AB R94, R7, R94 ;  /* 0x0000005e075e723e */ /* 0x000fe400000010ff */
[----:B------:R-:W-:Y:S02]  /*3e50*/  F2FP.BF16.F32.PACK_AB R95, R8, R95 ;  /* 0x0000005f085f723e */ /* 0x000fe400000010ff */
[----:B------:R-:W-:Y:S01]  /*3e60*/  IADD3 R10, R23, R112, R10 ;  /* 0x00000070170a7210 */ /* 0x000fe20007ffe00a */
[----:B------:R-:W-:Y:S02]  /*3e70*/  WARPGROUP.DEPBAR.LE gsb0, 0x0 ;  /* 0x00008000000079c5 */ /* 0x000fe40000010000 */
[----:B------:R-:W-:-:S06]  /*3e80*/  WARPGROUP.ARRIVE ;  /* 0x00000000000079c5 */ /* 0x000fcc0000000000 */
[----:B------:R-:W-:Y:S03]  /*3e90*/  HGMMA.64x128x16.F32.BF16 R24, R92, gdesc[UR4], R24, gsb0 ;  /* 0x01e000045c187df0 */ /* 0x000fe60008001818 */
[----:B------:R-:W-:Y:S02]  /*3ea0*/  WARPGROUP.DEPBAR.LE gsb0, 0x0 ;  /* 0x00008000000079c5 */ /* 0x000fe40000010000 */
[----:B------:R-:W-:Y:S04]  /*3eb0*/  LDS.U16 R5, [R0+UR44+0xc00] ;  /* 0x000c002c00057984 */ /* 0x000fe80008000400 */
[----:B------:R-:W0:Y:S04]  /*3ec0*/  LDS.U16 R6, [R0+UR44+0x800] ;  /* 0x0008002c00067984 */ /* 0x000e280008000400 */
[----:B------:R-:W-:Y:S04]  /*3ed0*/  LDS.U16 R7, [R0+UR44+0xc08] ;  /* 0x000c082c00077984 */ /* 0x000fe80008000400 */
[----:B------:R-:W1:Y:S01]  /*3ee0*/  LDS.U16 R8, [R0+UR44+0x808] ;  /* 0x0008082c00087984 */ /* 0x000e620008000400 */
[----:B0-----:R-:W-:Y:S01]  /*3ef0*/  PRMT R5, R6, 0x5410, R5 ;  /* 0x0000541006057816 */ /* 0x001fe20000000005 */
[----:B------:R-:W-:-:S03]  /*3f00*/  VIADD R6, R4, 0x4 ;  /* 0x0000000404067836 */ /* 0x000fc60000000000 */
[-C--:B------:R-:W-:Y:S02]  /*3f10*/  F2FP.F16.E4M3.UNPACK_B R11, R5.reuse ;  /* 0x00000005ff0b723e */ /* 0x080fe400020006ff */
[----:B------:R-:W-:Y:S02]  /*3f20*/  F2FP.F16.E4M3.UNPACK_B R5, R5.H1 ;  /* 0x00000005ff05723e */ /* 0x000fe400030006ff */
[----:B-1----:R-:W-:Y:S01]  /*3f30*/  PRMT R8, R8, 0x5410, R7 ;  /* 0x0000541008087816 */ /* 0x002fe20000000007 */
[----:B------:R-:W-:Y:S01]  /*3f40*/  IMAD.MOV.U32 R7, RZ, RZ, 0x40000040 ;  /* 0x40000040ff077424 */ /* 0x000fe200078e00ff */
[----:B------:R-:W-:Y:S01]  /*3f50*/  R2UR UR6, R6 ;  /* 0x00000000060672ca */ /* 0x000fe200000e0000 */
[----:B------:R-:W-:Y:S01]  /*3f60*/  HADD2.F32 R92, -RZ, R11.H0_H0 ;  /* 0x2000000bff5c7230 */ /* 0x000fe20000004100 */
[-C--:B------:R-:W-:Y:S01]  /*3f70*/  F2FP.F16.E4M3.UNPACK_B R12, R8.reuse ;  /* 0x00000008ff0c723e */ /* 0x080fe200020006ff */
[--C-:B------:R-:W-:Y:S01]  /*3f80*/  HADD2.F32 R93, -RZ, R5.reuse.H0_H0 ;  /* 0x20000005ff5d7230 */ /* 0x100fe20000004100 */
[----:B------:R-:W-:Y:S01]  /*3f90*/  F2FP.F16.E4M3.UNPACK_B R8, R8.H1 ;  /* 0x00000008ff08723e */ /* 0x000fe200030006ff */
[----:B------:R-:W-:Y:S01]  /*3fa0*/  HADD2.F32 R0, -RZ, R5.H1_H1 ;  /* 0x30000005ff007230 */ /* 0x000fe20000004100 */
[----:B------:R-:W-:Y:S01]  /*3fb0*/  R2UR UR7, R7 ;  /* 0x00000000070772ca */ /* 0x000fe200000e0000 */
[----:B------:R-:W-:-:S02]  /*3fc0*/  HADD2.F32 R11, -RZ, R11.H1_H1 ;  /* 0x3000000bff0b7230 */ /* 0x000fc40000004100 */
[----:B------:R-:W-:Y:S01]  /*3fd0*/  HADD2.F32 R95, -RZ, R8.H0_H0 ;  /* 0x20000008ff5f7230 */ /* 0x000fe20000004100 */
[----:B------:R-:W-:Y:S01]  /*3fe0*/  F2FP.BF16.F32.PACK_AB R93, R0, R93 ;  /* 0x0000005d005d723e */ /* 0x000fe200000010ff */
[--C-:B------:R-:W-:Y:S01]  /*3ff0*/  HADD2.F32 R94, -RZ, R12.reuse.H0_H0 ;  /* 0x2000000cff5e7230 */ /* 0x100fe20000004100 */
[----:B------:R-:W-:Y:S01]  /*4000*/  F2FP.BF16.F32.PACK_AB R92, R11, R92 ;  /* 0x0000005c0b5c723e */ /* 0x000fe200000010ff */
[----:B------:R-:W-:Y:S02]  /*4010*/  HADD2.F32 R5, -RZ, R12.H1_H1 ;  /* 0x3000000cff057230 */ /* 0x000fe40000004100 */
[----:B------:R-:W-:Y:S02]  /*4020*/  HADD2.F32 R8, -RZ, R8.H1_H1 ;  /* 0x30000008ff087230 */ /* 0x000fe40000004100 */
[----:B------:R-:W-:Y:S01]  /*4030*/  VIADD R6, R4, 0x6 ;  /* 0x0000000604067836 */ /* 0x000fe20000000000 */
[----:B------:R-:W-:Y:S02]  /*4040*/  F2FP.BF16.F32.PACK_AB R94, R5, R94 ;  /* 0x0000005e055e723e */ /* 0x000fe400000010ff */
[----:B------:R-:W-:-:S04]  /*4050*/  F2FP.BF16.F32.PACK_AB R95, R8, R95 ;  /* 0x0000005f085f723e */ /* 0x000fc800000010ff */
[----:B------:R-:W-:-:S06]  /*4060*/  WARPGROUP.ARRIVE ;  /* 0x00000000000079c5 */ /* 0x000fcc0000000000 */
[----:B------:R-:W-:Y:S01]  /*4070*/  HGMMA.64x128x16.F32.BF16 R24, R92, gdesc[UR4], R24, gsb0 ;  /* 0x01e000045c187df0 */ /* 0x000fe20008001818 */
[----:B------:R-:W-:Y:S01]  /*4080*/  R2UR UR6, R6 ;  /* 0x00000000060672ca */ /* 0x000fe200000e0000 */
[----:B------:R-:W-:Y:S01]  /*4090*/  VIADD R6, R4, 0x400 ;  /* 0x0000040004067836 */ /* 0x000fe20000000000 */
[----:B------:R-:W-:Y:S02]  /*40a0*/  WARPGROUP.DEPBAR.LE gsb0, 0x0 ;  /* 0x00008000000079c5 */ /* 0x000fe40000010000 */
[----:B------:R-:W-:Y:S04]  /*40b0*/  LDS.U16 R0, [R9+UR44+0xc00] ;  /* 0x000c002c09007984 */ /* 0x000fe80008000400 */
[----:B------:R-:W0:Y:S04]  /*40c0*/  LDS.U16 R5, [R9+UR44+0x800] ;  /* 0x0008002c09057984 */ /* 0x000e280008000400 */
[----:B------:R-:W-:Y:S04]  /*40d0*/  LDS.U16 R7, [R9+UR44+0xc08] ;  /* 0x000c082c09077984 */ /* 0x000fe80008000400 */
[----:B------:R-:W1:Y:S01]  /*40e0*/  LDS.U16 R8, [R9+UR44+0x808] ;  /* 0x0008082c09087984 */ /* 0x000e620008000400 */
[----:B0-----:R-:W-:-:S04]  /*40f0*/  PRMT R0, R5, 0x5410, R0 ;  /* 0x0000541005007816 */ /* 0x001fc80000000000 */
[-C--:B------:R-:W-:Y:S02]  /*4100*/  F2FP.F16.E4M3.UNPACK_B R5, R0.reuse ;  /* 0x00000000ff05723e */ /* 0x080fe400020006ff */
[----:B------:R-:W-:Y:S02]  /*4110*/  F2FP.F16.E4M3.UNPACK_B R0, R0.H1 ;  /* 0x00000000ff00723e */ /* 0x000fe400030006ff */
[----:B-1----:R-:W-:Y:S01]  /*4120*/  PRMT R8, R8, 0x5410, R7 ;  /* 0x0000541008087816 */ /* 0x002fe20000000007 */
        /* <DEDUP_REMOVED lines=24> */
[----:B------:R1:W2:Y:S02]  /*42b0*/  LDS.U16 R8, [R10+UR44+0x808] ;  /* 0x0008082c0a087984 */ /* 0x0002a40008000400 */
[----:B-1----:R-:W-:-:S04]  /*42c0*/  VIADD R10, R10, UR44 ;  /* 0x0000002c0a0a7c36 */ /* 0x002fc80008000000 */
[--C-:B------:R-:W-:Y:S02]  /*42d0*/  IMAD.IADD R11, R109, 0x1, R10.reuse ;  /* 0x000000016d0b7824 */ /* 0x100fe400078e020a */
[----:B------:R-:W-:Y:S01]  /*42e0*/  IMAD.IADD R10, R110, 0x1, R10 ;  /* 0x000000016e0a7824 */ /* 0x000fe200078e020a */
[----:B0-----:R-:W-:-:S04]  /*42f0*/  PRMT R0, R5, 0x5410, R0 ;  /* 0x0000541005007816 */ /* 0x001fc80000000000 */
[-C--:B------:R-:W-:Y:S02]  /*4300*/  F2FP.F16.E4M3.UNPACK_B R5, R0.reuse ;  /* 0x00000000ff05723e */ /* 0x080fe400020006ff */
[----:B------:R-:W-:Y:S02]  /*4310*/  F2FP.F16.E4M3.UNPACK_B R0, R0.H1 ;  /* 0x00000000ff00723e */ /* 0x000fe400030006ff */
[----:B--2---:R-:W-:Y:S01]  /*4320*/  PRMT R8, R8, 0x5410, R7 ;  /* 0x0000541008087816 */ /* 0x004fe20000000007 */
        /* <DEDUP_REMOVED lines=19> */
[C---:B------:R-:W-:Y:S02]  /*4460*/  VIADD R6, R4.reuse, 0x404 ;  /* 0x0000040404067836 */ /* 0x040fe40000000000 */
[----:B------:R-:W-:Y:S01]  /*4470*/  VIADD R4, R4, 0x406 ;  /* 0x0000040604047836 */ /* 0x000fe20000000000 */
[----:B------:R-:W-:Y:S02]  /*4480*/  WARPGROUP.DEPBAR.LE gsb0, 0x0 ;  /* 0x00008000000079c5 */ /* 0x000fe40000010000 */
[----:B------:R-:W-:Y:S04]  /*4490*/  LDS.U16 R0, [R11+0xc00] ;  /* 0x000c00000b007984 */ /* 0x000fe80000000400 */
[----:B------:R-:W0:Y:S04]  /*44a0*/  LDS.U16 R5, [R11+0x800] ;  /* 0x000800000b057984 */ /* 0x000e280000000400 */
[----:B------:R-:W-:Y:S04]  /*44b0*/  LDS.U16 R7, [R11+0xc08] ;  /* 0x000c08000b077984 */ /* 0x000fe80000000400 */
[----:B------:R1:W2:Y:S02]  /*44c0*/  LDS.U16 R8, [R11+0x808] ;  /* 0x000808000b087984 */ /* 0x0002a40000000400 */
[----:B-1----:R-:W-:Y:S01]  /*44d0*/  IMAD.IADD R11, R110, 0x1, R11 ;  /* 0x000000016e0b7824 */ /* 0x002fe200078e020b */
        /* <DEDUP_REMOVED lines=22> */
[----:B------:R-:W-:Y:S02]  /*4640*/  R2UR UR6, R6 ;  /* 0x00000000060672ca */ /* 0x000fe400000e0000 */
        /* <DEDUP_REMOVED lines=47> */
[--C-:B------:R-:W-:Y:S01]  /*4940*/  HADD2.F32 R94, -RZ, R8.reuse.H0_H0 ;  /* 0x20000008ff5e7230 */ /* 0x100fe20000004100 */
[----:B------:R-:W-:Y:S01]  /*4950*/  F2FP.BF16.F32.PACK_AB R93, R0, R93 ;  /* 0x0000005d005d723e */ /* 0x000fe200000010ff */
[----:B------:R-:W-:Y:S02]  /*4960*/  HADD2.F32 R5, -RZ, R8.H1_H1 ;  /* 0x30000008ff057230 */ /* 0x000fe40000004100 */
[----:B------:R-:W-:-:S03]  /*4970*/  HADD2.F32 R6, -RZ, R6.H1_H1 ;  /* 0x30000006ff067230 */ /* 0x000fc60000004100 */
[----:B------:R-:W-:Y:S02]  /*4980*/  F2FP.BF16.F32.PACK_AB R94, R5, R94 ;  /* 0x0000005e055e723e */ /* 0x000fe400000010ff */
[----:B------:R-:W-:-:S04]  /*4990*/  F2FP.BF16.F32.PACK_AB R95, R6, R95 ;  /* 0x0000005f065f723e */ /* 0x000fc800000010ff */
[----:B------:R-:W-:-:S06]  /*49a0*/  WARPGROUP.ARRIVE ;  /* 0x00000000000079c5 */ /* 0x000fcc0000000000 */
[----:B------:R-:W-:Y:S03]  /*49b0*/  HGMMA.64x128x16.F32.BF16 R24, R92, gdesc[UR4], R24, gsb0 ;  /* 0x01e000045c187df0 */ /* 0x000fe60008001818 */
[----:B------:R-:W-:Y:S02]  /*49c0*/  WARPGROUP.DEPBAR.LE gsb0, 0x0 ;  /* 0x00008000000079c5 */ /* 0x000fe40000010000 */
[----:B------:R-:W-:Y:S05]  /*49d0*/  @!P0 BRA `(.L_x_37) ;  /* 0x0000000000048947 */ /* 0x000fea0003800000 */
[----:B------:R-:W-:Y:S01]  /*49e0*/  BPT.TRAP 0x1 ;  /* 0x000000040000795c */ /* 0x000fe20000300000 */
.L_x_37:
        /* <DEDUP_REMOVED lines=8> */
.L_x_27:
[----:B------:R-:W-:-:S04]  /*4a70*/  IMAD.U32 R0, RZ, RZ, UR47 ;  /* 0x0000002fff007e24 */ /* 0x000fc8000f8e00ff */
[----:B------:R1:W-:Y:S01]  /*4a80*/  SYNCS.ARRIVE.TRANS64.A1T0 RZ, [R0+UR45], RZ ;  /* 0x000000ff00ff79a7 */ /* 0x0003e2000810002d */
[----:B------:R-:W-:Y:S05]  /*4a90*/  @!P0 BRA `(.L_x_38) ;  /* 0x0000000000048947 */ /* 0x000fea0003800000 */
[----:B------:R-:W-:Y:S01]  /*4aa0*/  BPT.TRAP 0x1 ;  /* 0x000000040000795c */ /* 0x000fe20000300000 */
.L_x_38:
[----:B------:R-:W-:Y:S02]  /*4ab0*/  UIADD3 UR6, UR41, UR49, URZ ;  /* 0x0000003129067290 */ /* 0x000fe4000fffe03f */
[----:B------:R-:W-:Y:S02]  /*4ac0*/  UISETP.GT.U32.AND UP0, UPT, UR39, 0x1, UPT ;  /* 0x000000012700788c */ /* 0x000fe4000bf04070 */
[----:B------:R-:W-:-:S04]  /*4ad0*/  UIMAD.WIDE.U32 UR4, UR6, -0x33333333, URZ ;  /* 0xcccccccd060478a5 */ /* 0x000fc8000f8e003f */
[----:B------:R-:W-:Y:S01]  /*4ae0*/  USHF.R.U32.HI UR4, URZ, 0x2, UR5 ;  /* 0x000000023f047899 */ /* 0x000fe20008011605 */
[----:B------:R-:W-:-:S03]  /*4af0*/  PLOP3.LUT P0, PT, PT, PT, UP0, 0x80, 0x0 ;  /* 0x000000000000781c */ /* 0x000fc60003f0f008 */
[----:B------:R-:W-:-:S04]  /*4b00*/  UIMAD UR6, UR4, -0x5, UR6 ;  /* 0xfffffffb040678a4 */ /* 0x000fc8000f8e0206 */
[----:B------:R-:W-:-:S04]  /*4b10*/  ULEA UR6, UR6, UR44, 0x3 ;  /* 0x0000002c06067291 */ /* 0x000fc8000f8e183f */
[----:B------:R-:W-:-:S04]  /*4b20*/  UIADD3 UR6, UR6, 0x28, URZ ;  /* 0x0000002806067890 */ /* 0x000fc8000fffe03f */
[----:B------:R-:W-:-:S09]  /*4b30*/  UPRMT UR6, URZ, 0x654, UR6 ;  /* 0x000006543f067896 */ /* 0x000fd20008000006 */
[----:B------:R-:W-:Y:S01]  /*4b40*/  SYNCS.ARRIVE.TRANS64.RED.A1T0 RZ, [UR6], RZ ;  /* 0x000000ffffff79a7 */ /* 0x000fe20008100406 */
[----:B------:R-:W-:Y:S05]  /*4b50*/  @P0 BRA `(.L_x_39) ;  /* 0x0000000000040947 */ /* 0x000fea0003800000 */
[----:B------:R-:W-:Y:S01]  /*4b60*/  BPT.TRAP 0x1 ;  /* 0x000000040000795c */ /* 0x000fe20000300000 */
.L_x_39:
[----:B-1----:R-:W-:Y:S01]  /*4b70*/  SHF.L.U32 R0, R111, 0x1f, RZ ;  /* 0x0000001f6f007819 */ /* 0x002fe200000006ff */
[----:B------:R-:W-:Y:S01]  /*4b80*/  UIADD3 UR49, UR42, UR49, URZ ;  /* 0x000000312a317290 */ /* 0x000fe2000fffe03f */
[----:B------:R-:W-:Y:S01]  /*4b90*/  SHF.R.S32.HI R11, RZ, 0x1f, R19 ;  /* 0x0000001fff0b7819 */ /* 0x000fe20000011413 */
[----:B------:R-:W-:Y:S01]  /*4ba0*/  UISETP.GE.U32.AND UP1, UPT, UR42, 0x5, UPT ;  /* 0x000000052a00788c */ /* 0x000fe2000bf26070 */
[----:B------:R-:W1:Y:S01]  /*4bb0*/  SYNCS.PHASECHK.TRANS64.TRYWAIT P0, [UR46+0x8], R0 ;  /* 0x00000800ff0075a7 */ /* 0x000e62000800016e */
[----:B------:R-:W-:-:S04]  /*4bc0*/  UISETP.GT.U32.AND UP0, UPT, UR49, 0x4, UPT ;  /* 0x000000043100788c */ /* 0x000fc8000bf04070 */
[----:B------:R-:W-:-:S04]  /*4bd0*/  UISETP.LT.U32.AND UP0, UPT, UR42, 0x5, UP0 ;  /* 0x000000052a00788c */ /* 0x000fc80008701070 */
[----:B------:R-:W-:Y:S02]  /*4be0*/  USEL UR6, URZ, 0x1, !UP0 ;  /* 0x000000013f067887 */ /* 0x000fe4000c000000 */
[----:B------:R-:W-:Y:S02]  /*4bf0*/  @UP1 UIMAD.WIDE.U32 UR4, UR49, -0x33333333, URZ ;  /* 0xcccccccd310418a5 */ /* 0x000fe4000f8e003f */
[----:B------:R-:W-:Y:S02]  /*4c00*/  ULOP3.LUT UR36, UR36, UR6, URZ, 0x3c, !UPT ;  /* 0x0000000624247292 */ /* 0x000fe4000f8e3c3f */
[----:B------:R-:W-:-:S04]  /*4c10*/  @UP1 USHF.R.U32.HI UR4, URZ, 0x2, UR5 ;  /* 0x000000023f041899 */ /* 0x000fc80008011605 */
[----:B------:R-:W-:Y:S01]  /*4c20*/  @UP1 ULOP3.LUT UR36, UR36, 0x1, UR4, 0x78, !UPT ;  /* 0x0000000124241892 */ /* 0x000fe2000f8e7804 */
[----:B-1----:R-:W-:Y:S11]  /*4c30*/  @!P0 BRA `(.L_x_40) ;  /* 0x0000005c00188947 */ /* 0x002ff60003800000 */
.L_x_202:
[----:B------:R-:W-:Y:S01]  /*4c40*/  IMAD.SHL.U32 R7, R22, 0x40, RZ ;  /* 0x0000004016077824 */ /* 0x000fe200078e00ff */
[----:B------:R-:W-:Y:S01]  /*4c50*/  ULDC UR6, c[0x0][0x284] ;  /* 0x0000a10000067ab9 */ /* 0x000fe20000000800 */
[----:B------:R-:W-:Y:S01]  /*4c60*/  IMAD.SHL.U32 R12, R18, 0x80, RZ ;  /* 0x00000080120c7824 */ /* 0x000fe200078e00ff */
[----:B------:R-:W-:Y:S01]  /*4c70*/  ULDC.64 UR4, c[0x0][0x7d0] ;  /* 0x0001f40000047ab9 */ /* 0x000fe20000000a00 */
[----:B------:R-:W-:Y:S01]  /*4c80*/  IMAD.WIDE R20, R22, 0x40, R100 ;  /* 0x0000004016147825 */ /* 0x000fe200078e0264 */
[----:B------:R-:W-:Y:S01]  /*4c90*/  ISETP.GE.AND P0, PT, R7, UR6, PT ;  /* 0x0000000607007c0c */ /* 0x000fe2000bf06270 */
[----:B------:R-:W-:Y:S01]  /*4ca0*/  ULDC UR6, c[0x0][0x288] ;  /* 0x0000a20000067ab9 */ /* 0x000fe20000000800 */
[----:B------:R-:W-:Y:S01]  /*4cb0*/  SHF.R.S32.HI R13, RZ, 0x1f, R12 ;  /* 0x0000001fff0d7819 */ /* 0x000fe2000001140c */
[----:B0-----:R-:W-:Y:S01]  /*4cc0*/  IMAD R0, R11, UR4, RZ ;  /* 0x000000040b007c24 */ /* 0x001fe2000f8e02ff */
[----:B------:R-:W-:Y:S01]  /*4cd0*/  ISETP.GE.OR P0, PT, R12, UR6, P0 ;  /* 0x000000060c007c0c */ /* 0x000fe20008706670 */
[----:B------:R-:W-:-:S04]  /*4ce0*/  IMAD.WIDE.U32 R4, R19, UR4, R98 ;  /* 0x0000000413047c25 */ /* 0x000fc8000f8e0062 */
[----:B------:R-:W-:Y:S01]  /*4cf0*/  IMAD R3, R19, UR5, R0 ;  /* 0x0000000513037c24 */ /* 0x000fe2000f8e0200 */
[----:B------:R-:W-:Y:S01]  /*4d00*/  IADD3 R4, P1, R12, R4, RZ ;  /* 0x000000040c047210 */ /* 0x000fe20007f3e0ff */
[----:B------:R-:W-:Y:S02]  /*4d10*/  ULDC.64 UR4, c[0x0][0x7c8] ;  /* 0x0001f20000047ab9 */ /* 0x000fe40000000a00 */
[----:B------:R-:W-:Y:S01]  /*4d20*/  IMAD R9, R21, UR4, RZ ;  /* 0x0000000415097c24 */ /* 0x000fe2000f8e02ff */
[----:B------:R-:W-:-:S03]  /*4d30*/  IADD3.X R5, R13, R5, R3, P1, !PT ;  /* 0x000000050d057210 */ /* 0x000fc60000ffe403 */
[C---:B------:R-:W-:Y:S02]  /*4d40*/  IMAD R9, R20.reuse, UR5, R9 ;  /* 0x0000000514097c24 */ /* 0x040fe4000f8e0209 */
[----:B------:R-:W-:Y:S01]  /*4d50*/  IMAD.WIDE.U32 R88, R20, UR4, R4 ;  /* 0x0000000414587c25 */ /* 0x000fe2000f8e0004 */
[----:B------:R-:W-:Y:S06]  /*4d60*/  @P0 BRA `(.L_x_41) ;  /* 0x0000003c00dc0947 */ /* 0x000fec0003800000 */
[----:B-----5:R-:W-:Y:S01]  /*4d70*/  FSETP.NEU.AND P0, PT, R97, RZ, PT ;  /* 0x000000ff6100720b */ /* 0x020fe20003f0d000 */
[----:B------:R-:W-:Y:S01]  /*4d80*/  IMAD.IADD R3, R102, 0x1, -R12 ;  /* 0x0000000166037824 */ /* 0x000fe200078e0a0c */
[----:B------:R-:W-:Y:S01]  /*4d90*/  BSSY B0, `(.L_x_41) ;  /* 0x00003f4000007945 */ /* 0x000fe20003800000 */
[----:B------:R-:W-:Y:S02]  /*4da0*/  IMAD.IADD R0, R108, 0x1, -R7 ;  /* 0x000000016c007824 */ /* 0x000fe400078e0a07 */
[----:B------:R-:W-:Y:S01]  /*4db0*/  IMAD.IADD R9, R89, 0x1, R9 ;  /* 0x0000000159097824 */ /* 0x000fe200078e0209 */
[----:B------:R-:W-:-:S04]  /*4dc0*/  ISETP.GT.AND P2, PT, R3, RZ, PT ;  /* 0x000000ff0300720c */ /* 0x000fc80003f44270 */
[----:B------:R-:W-:-:S03]  /*4dd0*/  ISETP.GT.AND P1, PT, R0, RZ, P2 ;  /* 0x000000ff0000720c */ /* 0x000fc60001724270 */
[----:B------:R-:W-:Y:S10]  /*4de0*/  @!P0 BRA `(.L_x_42) ;  /* 0x0000002c00208947 */ /* 0x000ff40003800000 */
[----:B------:R-:W0:Y:S01]  /*4df0*/  LDC.64 R90, c[0x0][0x7b8] ;  /* 0x0001ee00ff5a7b82 */ /* 0x000e220000000a00 */
[----:B------:R-:W-:-:S07]  /*4e00*/  ULDC.64 UR4, c[0x0][0x7c0] ;  /* 0x0001f00000047ab9 */ /* 0x000fce0000000a00 */
[----:B------:R-:W1:Y:S08]  /*4e10*/  LDC.64 R92, c[0x0][0x7b0] ;  /* 0x0001ec00ff5c7b82 */ /* 0x000e700000000a00 */
[----:B------:R-:W2:Y:S01]  /*4e20*/  LDC.64 R94, c[0x0][0x7a8] ;  /* 0x0001ea00ff5e7b82 */ /* 0x000ea20000000a00 */
[-C--:B0-----:R-:W-:Y:S02]  /*4e30*/  IMAD R6, R11, R90.reuse, RZ ;  /* 0x0000005a0b067224 */ /* 0x081fe400078e02ff */
[----:B------:R-:W-:-:S04]  /*4e40*/  IMAD.WIDE.U32 R4, R19, R90, R98 ;  /* 0x0000005a13047225 */ /* 0x000fc800078e0062 */
[----:B------:R-:W-:Y:S01]  /*4e50*/  IMAD R89, R19, R91, R6 ;  /* 0x0000005b13597224 */ /* 0x000fe200078e0206 */
[----:B------:R-:W-:Y:S01]  /*4e60*/  IADD3 R6, P0, R12, R4, RZ ;  /* 0x000000040c067210 */ /* 0x000fe20007f1e0ff */
[----:B-1----:R-:W-:-:S03]  /*4e70*/  IMAD R4, R21, R92, RZ ;  /* 0x0000005c15047224 */ /* 0x002fc600078e02ff */
[----:B------:R-:W-:Y:S01]  /*4e80*/  IADD3.X R7, R13, R5, R89, P0, !PT ;  /* 0x000000050d077210 */ /* 0x000fe200007fe459 */
[C---:B------:R-:W-:Y:S02]  /*4e90*/  IMAD R91, R20.reuse, R93, R4 ;  /* 0x0000005d145b7224 */ /* 0x040fe400078e0204 */
[----:B------:R-:W-:-:S04]  /*4ea0*/  IMAD.WIDE.U32 R4, R20, R92, R6 ;  /* 0x0000005c14047225 */ /* 0x000fc800078e0006 */
[----:B------:R-:W-:Y:S01]  /*4eb0*/  IMAD.IADD R5, R5, 0x1, R91 ;  /* 0x0000000105057824 */ /* 0x000fe200078e025b */
[----:B--2---:R-:W-:-:S04]  /*4ec0*/  LEA R10, P0, R4, R94, 0x1 ;  /* 0x0000005e040a7211 */ /* 0x004fc800078008ff */
[----:B------:R-:W-:-:S05]  /*4ed0*/  LEA.HI.X R11, R4, R95, R5, 0x1, P0 ;  /* 0x0000005f040b7211 */ /* 0x000fca00000f0c05 */
[----:B------:R-:W2:Y:S01]  /*4ee0*/  @P1 LDG.E.LTC128B.U16 R18, desc[UR52][R10.64] ;  /* 0x000000340a121981 */ /* 0x000ea2000c1e1520 */
[----:B------:R-:W-:Y:S01]  /*4ef0*/  IMAD.WIDE.U32 R4, R20, R92, R12 ;  /* 0x0000005c14047225 */ /* 0x000fe200078e000c */
[----:B------:R-:W-:Y:S02]  /*4f00*/  BSSY B1, `(.L_x_43) ;  /* 0x0000015000017945 */ /* 0x000fe40003800000 */
[----:B------:R-:W-:-:S04]  /*4f10*/  IADD3 R14, P0, R98, R4, RZ ;  /* 0x00000004620e7210 */ /* 0x000fc80007f1e0ff */
[----:B------:R-:W-:Y:S02]  /*4f20*/  IADD3.X R15, R99, R91, R5, P0, !PT ;  /* 0x0000005b630f7210 */ /* 0x000fe400007fe405 */
[----:B------:R-:W-:Y:S01]  /*4f30*/  LEA R8, P0, R88, UR4, 0x1 ;  /* 0x0000000458087c11 */ /* 0x000fe2000f8008ff */
[----:B------:R-:W-:-:S03]  /*4f40*/  IMAD.WIDE.U32 R14, R19, R90, R14 ;  /* 0x0000005a130e7225 */ /* 0x000fc600078e000e */
[----:B------:R-:W-:Y:S02]  /*4f50*/  LEA.HI.X R9, R88, UR5, R9, 0x1, P0 ;  /* 0x0000000558097c11 */ /* 0x000fe400080f0c09 */
[----:B------:R-:W-:-:S04]  /*4f60*/  ISETP.GT.AND P0, PT, R3, 0x1, PT ;  /* 0x000000010300780c */ /* 0x000fc80003f04270 */
[----:B------:R-:W-:Y:S01]  /*4f70*/  ISETP.GT.AND P3, PT, R0, RZ, P0 ;  /* 0x000000ff0000720c */ /* 0x000fe20000764270 */
[----:B--2---:R-:W-:-:S04]  /*4f80*/  IMAD.U32 R4, R18, 0x10000, RZ ;  /* 0x0001000012047824 */ /* 0x004fc800078e00ff */
[----:B------:R-:W-:Y:S01]  /*4f90*/  FMUL R5, R4, R97 ;  /* 0x0000006104057220 */ /* 0x000fe20000400000 */
[----:B------:R-:W-:-:S03]  /*4fa0*/  LEA R4, P4, R14, R94, 0x1 ;  /* 0x0000005e0e047211 */ /* 0x000fc600078808ff */
[----:B------:R-:W-:-:S05]  /*4fb0*/  FFMA R5, R24, R96, R5 ;  /* 0x0000006018057223 */ /* 0x000fca0000000005 */
[----:B------:R-:W-:Y:S01]  /*4fc0*/  F2FP.BF16.F32.PACK_AB R10, RZ, R5 ;  /* 0x00000005ff0a723e */ /* 0x000fe200000010ff */
[----:B------:R-:W-:-:S03]  /*4fd0*/  IMAD.IADD R5, R89, 0x1, R15 ;  /* 0x0000000159057824 */ /* 0x000fc600078e020f */
[----:B------:R-:W-:Y:S01]  /*4fe0*/  PRMT R11, R10, 0x7610, R11 ;  /* 0x000076100a0b7816 */ /* 0x000fe2000000000b */
[----:B------:R-:W-:Y:S01]  /*4ff0*/  IMAD.SHL.U32 R10, R92, 0x8, RZ ;  /* 0x000000085c0a7824 */ /* 0x000fe200078e00ff */
[----:B------:R-:W-:-:S03]  /*5000*/  LEA.HI.X R5, R14, R95, R5, 0x1, P4 ;  /* 0x0000005f0e057211 */ /* 0x000fc600020f0c05 */
[----:B------:R0:W-:Y:S02]  /*5010*/  @P1 STG.E.U16 desc[UR52][R8.64], R11 ;  /* 0x0000000b08001986 */ /* 0x0001e4000c101534 */
[----:B0-----:R-:W-:Y:S01]  /*5020*/  SHF.L.U64.HI R11, R92, 0x3, R93 ;  /* 0x000000035c0b7819 */ /* 0x001fe2000001025d */
[----:B------:R-:W-:Y:S06]  /*5030*/  @!P3 BRA `(.L_x_44) ;  /* 0x000000000004b947 */ /* 0x000fec0003800000 */
[----:B------:R0:W5:Y:S02]  /*5040*/  LDG.E.LTC128B.U16 R18, desc[UR52][R4.64+0x2] ;  /* 0x0000023404127981 */ /* 0x000164000c1e1520 */
.L_x_44:
[----:B------:R-:W-:Y:S05]  /*5050*/  BSYNC B1 ;  /* 0x0000000000017941 */ /* 0x000fea0003800000 */
.L_x_43:
[----:B------:R-:W-:Y:S01]  /*5060*/  IMAD.WIDE.U32 R10, R20, R92, R10 ;  /* 0x0000005c140a7225 */ /* 0x000fe200078e000a */
[----:B------:R-:W-:-:S03]  /*5070*/  ISETP.GT.AND P2, PT, R0, 0x8, P2 ;  /* 0x000000080000780c */ /* 0x000fc60001744270 */
[----:B-----5:R-:W-:Y:S01]  /*5080*/  IMAD.U32 R14, R18, 0x10000, RZ ;  /* 0x00010000120e7824 */ /* 0x020fe200078e00ff */
[----:B------:R-:W-:Y:S01]  /*5090*/  IADD3 R6, P1, R6, R10, RZ ;  /* 0x0000000a06067210 */ /* 0x000fe20007f3e0ff */
[----:B------:R-:W-:Y:S02]  /*50a0*/  IMAD.IADD R91, R91, 0x1, R11 ;  /* 0x000000015b5b7824 */ /* 0x000fe400078e020b */
[----:B------:R-:W-:Y:S02]  /*50b0*/  FMUL R14, R14, R97 ;  /* 0x000000610e0e7220 */ /* 0x000fe40000400000 */
[----:B------:R-:W-:Y:S02]  /*50c0*/  IMAD.X R7, R91, 0x1, R7, P1 ;  /* 0x000000015b077824 */ /* 0x000fe400008e0607 */
[----:B------:R-:W-:Y:S01]  /*50d0*/  FFMA R25, R25, R96, R14 ;  /* 0x0000006019197223 */ /* 0x000fe2000000000e */
[----:B------:R-:W-:-:S04]  /*50e0*/  LEA R14, P1, R6, R94, 0x1 ;  /* 0x0000005e060e7211 */ /* 0x000fc800078208ff */
[----:B------:R-:W-:Y:S01]  /*50f0*/  LEA.HI.X R15, R6, R95, R7, 0x1, P1 ;  /* 0x0000005f060f7211 */ /* 0x000fe200008f0c07 */
[----:B------:R-:W-:Y:S01]  /*5100*/  @P3 IMAD.MOV.U32 R6, RZ, RZ, R8 ;  /* 0x000000ffff063224 */ /* 0x000fe200078e0008 */
[----:B------:R-:W-:Y:S01]  /*5110*/  F2FP.BF16.F32.PACK_AB R25, RZ, R25 ;  /* 0x00000019ff19723e */ /* 0x000fe200000010ff */
[----:B------:R-:W-:-:S05]  /*5120*/  @P3 IMAD.MOV.U32 R7, RZ, RZ, R9 ;  /* 0x000000ffff073224 */ /* 0x000fca00078e0009 */
[----:B------:R1:W-:Y:S04]  /*5130*/  @P3 STG.E.U16 desc[UR52][R6.64+0x2], R25 ;  /* 0x0000021906003986 */ /* 0x0003e8000c101534 */
[----:B------:R-:W2:Y:S01]  /*5140*/  @P2 LDG.E.LTC128B.U16 R18, desc[UR52][R14.64] ;  /* 0x000000340e122981 */ /* 0x000ea2000c1e1520 */
[----:B------:R-:W-:Y:S01]  /*5150*/  IADD3 R12, P1, P3, R98, R10, R12 ;  /* 0x0000000a620c7210 */ /* 0x000fe20007b3e00c */
[----:B------:R-:W-:Y:S01]  /*5160*/  BSSY B1, `(.L_x_45) ;  /* 0x0000011000017945 */ /* 0x000fe20003800000 */
[----:B------:R-:W-:Y:S02]  /*5170*/  ISETP.GT.AND P0, PT, R0, 0x8, P0 ;  /* 0x000000080000780c */ /* 0x000fe40000704270 */
[----:B------:R-:W-:-:S03]  /*5180*/  IADD3.X R13, R99, R91, R13, P1, P3 ;  /* 0x0000005b630d7210 */ /* 0x000fc60000fe640d */
[----:B------:R-:W-:Y:S01]  /*5190*/  IMAD.WIDE.U32 R12, R19, R90, R12 ;  /* 0x0000005a130c7225 */ /* 0x000fe200078e000c */
[----:B------:R-:W-:-:S03]  /*51a0*/  SHF.L.U64.HI R19, R105, 0x1, R104 ;  /* 0x0000000169137819 */ /* 0x000fc60000010268 */
[----:B------:R-:W-:Y:S01]  /*51b0*/  IMAD.IADD R13, R89, 0x1, R13 ;  /* 0x00000001590d7824 */ /* 0x000fe200078e020d */
[----:B-1----:R-:W-:-:S04]  /*51c0*/  LEA R6, P3, R12, R94, 0x1 ;  /* 0x0000005e0c067211 */ /* 0x002fc800078608ff */
[----:B------:R-:W-:Y:S01]  /*51d0*/  LEA.HI.X R7, R12, R95, R13, 0x1, P3 ;  /* 0x0000005f0c077211 */ /* 0x000fe200018f0c0d */
[----:B--2---:R-:W-:-:S04]  /*51e0*/  IMAD.U32 R10, R18, 0x10000, RZ ;  /* 0x00010000120a7824 */ /* 0x004fc800078e00ff */
[----:B------:R-:W-:Y:S01]  /*51f0*/  FMUL R11, R10, R97 ;  /* 0x000000610a0b7220 */ /* 0x000fe20000400000 */
[----:B------:R-:W-:-:S03]  /*5200*/  LEA R10, P1, R105, R8, 0x1 ;  /* 0x00000008690a7211 */ /* 0x000fc600078208ff */
[----:B------:R-:W-:-:S05]  /*5210*/  FFMA R11, R26, R96, R11 ;  /* 0x000000601a0b7223 */ /* 0x000fca000000000b */
[----:B------:R-:W-:Y:S01]  /*5220*/  F2FP.BF16.F32.PACK_AB R14, RZ, R11 ;  /* 0x0000000bff0e723e */ /* 0x000fe200000010ff */
[----:B------:R-:W-:-:S05]  /*5230*/  IMAD.X R11, R19, 0x1, R9, P1 ;  /* 0x00000001130b7824 */ /* 0x000fca00008e0609 */
[----:B------:R1:W-:Y:S01]  /*5240*/  @P2 STG.E.U16 desc[UR52][R10.64], R14 ;  /* 0x0000000e0a002986 */ /* 0x0003e2000c101534 */
[----:B------:R-:W-:Y:S05]  /*5250*/  @!P0 BRA `(.L_x_46) ;  /* 0x0000000000048947 */ /* 0x000fea0003800000 */
[----:B------:R2:W5:Y:S02]  /*5260*/  LDG.E.LTC128B.U16 R18, desc[UR52][R6.64+0x2] ;  /* 0x0000023406127981 */ /* 0x000564000c1e1520 */
.L_x_46:
[----:B------:R-:W-:Y:S05]  /*5270*/  BSYNC B1 ;  /* 0x0000000000017941 */ /* 0x000fea0003800000 */
.L_x_45:
[----:B-----5:R-:W-:Y:S01]  /*5280*/  IMAD.U32 R12, R18, 0x10000, RZ ;  /* 0x00010000120c7824 */ /* 0x020fe200078e00ff */
[----:B------:R-:W-:Y:S01]  /*5290*/  ISETP.GT.AND P1, PT, R3, 0x8, PT ;  /* 0x000000080300780c */ /* 0x000fe20003f24270 */
[----:B------:R-:W-:Y:S02]  /*52a0*/  BSSY B1, `(.L_x_47) ;  /* 0x0000008000017945 */ /* 0x000fe40003800000 */
[----:B------:R-:W-:Y:S01]  /*52b0*/  FMUL R12, R12, R97 ;  /* 0x000000610c0c7220 */ /* 0x000fe20000400000 */
[----:B------:R-:W-:-:S03]  /*52c0*/  ISETP.GT.AND P2, PT, R0, RZ, P1 ;  /* 0x000000ff0000720c */ /* 0x000fc60000f44270 */
[----:B------:R-:W-:-:S05]  /*52d0*/  FFMA R12, R27, R96, R12 ;  /* 0x000000601b0c7223 */ /* 0x000fca000000000c */
[----:B------:R-:W-:-:S05]  /*52e0*/  F2FP.BF16.F32.PACK_AB R12, RZ, R12 ;  /* 0x0000000cff0c723e */ /* 0x000fca00000010ff */
[----:B------:R3:W-:Y:S01]  /*52f0*/  @P0 STG.E.U16 desc[UR52][R10.64+0x2], R12 ;  /* 0x0000020c0a000986 */ /* 0x0007e2000c101534 */
[----:B------:R-:W-:Y:S05]  /*5300*/  @!P2 BRA `(.L_x_48) ;  /* 0x000000000004a947 */ /* 0x000fea0003800000 */
[----:B------:R4:W5:Y:S02]  /*5310*/  LDG.E.LTC128B.U16 R18, desc[UR52][R4.64+0x10] ;  /* 0x0000103404127981 */ /* 0x000964000c1e1520 */
.L_x_48:
[----:B------:R-:W-:Y:S05]  /*5320*/  BSYNC B1 ;  /* 0x0000000000017941 */ /* 0x000fea0003800000 */
.L_x_47:
[----:B---3-5:R-:W-:Y:S01]  /*5330*/  IMAD.U32 R12, R18, 0x10000, RZ ;  /* 0x00010000120c7824 */ /* 0x028fe200078e00ff */
        /* <DEDUP_REMOVED lines=9> */
.L_x_50:
[----:B------:R-:W-:Y:S05]  /*53d0*/  BSYNC B1 ;  /* 0x0000000000017941 */ /* 0x000fea0003800000 */
.L_x_49:
[----:B-----5:R-:W-:Y:S01]  /*53e0*/  IMAD.U32 R12, R18, 0x10000, RZ ;  /* 0x00010000120c7824 */ /* 0x020fe200078e00ff */
[----:B------:R-:W-:Y:S01]  /*53f0*/  ISETP.GT.AND P1, PT, R0, 0x8, P1 ;  /* 0x000000080000780c */ /* 0x000fe20000f24270 */
[----:B------:R-:W-:Y:S02]  /*5400*/  BSSY B1, `(.L_x_51) ;  /* 0x0000007000017945 */ /* 0x000fe40003800000 */
[----:B------:R-:W-:-:S04]  /*5410*/  FMUL R12, R12, R97 ;  /* 0x000000610c0c7220 */ /* 0x000fc80000400000 */
[----:B------:R-:W-:-:S05]  /*5420*/  FFMA R12, R29, R96, R12 ;  /* 0x000000601d0c7223 */ /* 0x000fca000000000c */
[----:B------:R-:W-:-:S05]  /*5430*/  F2FP.BF16.F32.PACK_AB R12, RZ, R12 ;  /* 0x0000000cff0c723e */ /* 0x000fca00000010ff */
[----:B------:R0:W-:Y:S01]  /*5440*/  @P3 STG.E.U16 desc[UR52][R8.64+0x12], R12 ;  /* 0x0000120c08003986 */ /* 0x0001e2000c101534 */
[----:B------:R-:W-:Y:S05]  /*5450*/  @!P1 BRA `(.L_x_52) ;  /* 0x0000000000049947 */ /* 0x000fea0003800000 */
[----:B------:R0:W5:Y:S02]  /*5460*/  LDG.E.LTC128B.U16 R18, desc[UR52][R6.64+0x10] ;  /* 0x0000103406127981 */ /* 0x000164000c1e1520 */
.L_x_52:
[----:B------:R-:W-:Y:S05]  /*5470*/  BSYNC B1 ;  /* 0x0000000000017941 */ /* 0x000fea0003800000 */
.L_x_51:
[----:B0----5:R-:W-:Y:S01]  /*5480*/  IMAD.U32 R12, R18, 0x10000, RZ ;  /* 0x00010000120c7824 */ /* 0x021fe200078e00ff */
[----:B------:R-:W-:Y:S01]  /*5490*/  ISETP.GT.AND P0, PT, R0, 0x8, P0 ;  /* 0x000000080000780c */ /* 0x000fe20000704270 */
[----:B------:R-:W-:Y:S02]  /*54a0*/  BSSY B1, `(.L_x_53) ;  /* 0x0000007000017945 */ /* 0x000fe40003800000 */
[----:B---3--:R-:W-:-:S04]  /*54b0*/  FMUL R13, R12, R97 ;  /* 0x000000610c0d7220 */ /* 0x008fc80000400000 */
[----:B------:R-:W-:-:S05]  /*54c0*/  FFMA R13, R30, R96, R13 ;  /* 0x000000601e0d7223 */ /* 0x000fca000000000d */
[----:B------:R-:W-:-:S05]  /*54d0*/  F2FP.BF16.F32.PACK_AB R13, RZ, R13 ;  /* 0x0000000dff0d723e */ /* 0x000fca00000010ff */
[----:B------:R0:W-:Y:S01]  /*54e0*/  @P1 STG.E.U16 desc[UR52][R10.64+0x10], R13 ;  /* 0x0000100d0a001986 */ /* 0x0001e2000c101534 */
[----:B------:R-:W-:Y:S05]  /*54f0*/  @!P0 BRA `(.L_x_54) ;  /* 0x0000000000048947 */ /* 0x000fea0003800000 */
[----:B------:R3:W5:Y:S02]  /*5500*/  LDG.E.LTC128B.U16 R18, desc[UR52][R6.64+0x12] ;  /* 0x0000123406127981 */ /* 0x000764000c1e1520 */
.L_x_54:
[----:B------:R-:W-:Y:S05]  /*5510*/  BSYNC B1 ;  /* 0x0000000000017941 */ /* 0x000fea0003800000 */
.L_x_53:
        /* <DEDUP_REMOVED lines=10> */
.L_x_56:
[----:B------:R-:W-:Y:S05]  /*55c0*/  BSYNC B1 ;  /* 0x0000000000017941 */ /* 0x000fea0003800000 */
.L_x_55:
[----:B0----5:R-:W-:Y:S01]  /*55d0*/  IMAD.U32 R12, R18, 0x10000, RZ ;  /* 0x00010000120c7824 */ /* 0x021fe200078e00ff */
        /* <DEDUP_REMOVED lines=9> */
.L_x_58:
[----:B------:R-:W-:Y:S05]  /*5670*/  BSYNC B1 ;  /* 0x0000000000017941 */ /* 0x000fea0003800000 */
.L_x_57:
        /* <DEDUP_REMOVED lines=9> */
.L_x_60:
[----:B------:R-:W-:Y:S05]  /*5710*/  BSYNC B1 ;  /* 0x0000000000017941 */ /* 0x000fea0003800000 */
.L_x_59:
[----:B0----5:R-:W-:Y:S01]  /*5720*/  IMAD.U32 R12, R18, 0x10000, RZ ;  /* 0x00010000120c7824 */ /* 0x021fe200078e00ff */
        /* <DEDUP_REMOVED lines=8> */
.L_x_62:
[----:B------:R-:W-:Y:S05]  /*57b0*/  BSYNC B1 ;  /* 0x0000000000017941 */ /* 0x000fea0003800000 */
.L_x_61:
        /* <DEDUP_REMOVED lines=10> */
.L_x_64:
[----:B------:R-:W-:Y:S05]  /*5860*/  BSYNC B1 ;  /* 0x0000000000017941 */ /* 0x000fea0003800000 */
.L_x_63:
        /* <DEDUP_REMOVED lines=10> */
.L_x_66:
[----:B------:R-:W-:Y:S05]  /*5910*/  BSYNC B1 ;  /* 0x0000000000017941 */ /* 0x000fea0003800000 */
.L_x_65:
        /* <DEDUP_REMOVED lines=9> */
.L_x_68:
[----:B------:R-:W-:Y:S05]  /*59b0*/  BSYNC B1 ;  /* 0x0000000000017941 */ /* 0x000fea0003800000 */
.L_x_67:
        /* <DEDUP_REMOVED lines=9> */
.L_x_70:
[----:B------:R-:W-:Y:S05]  /*5a50*/  BSYNC B1 ;  /* 0x0000000000017941 */ /* 0x000fea0003800000 */
.L_x_69:
        /* <DEDUP_REMOVED lines=10> */
.L_x_72:
[----:B------:R-:W-:Y:S05]  /*5b00*/  BSYNC B1 ;  /* 0x0000000000017941 */ /* 0x000fea0003800000 */
.L_x_71:
        /* <DEDUP_REMOVED lines=10> */
.L_x_74:
[----:B------:R-:W-:Y:S05]  /*5bb0*/  BSYNC B1 ;  /* 0x0000000000017941 */ /* 0x000fea0003800000 */
.L_x_73:
        /* <DEDUP_REMOVED lines=9> */
.L_x_76:
[----:B------:R-:W-:Y:S05]  /*5c50*/  BSYNC B1 ;  /* 0x0000000000017941 */ /* 0x000fea0003800000 */
.L_x_75:
        /* <DEDUP_REMOVED lines=9> */
.L_x_78:
[----:B------:R-:W-:Y:S05]  /*5cf0*/  BSYNC B1 ;  /* 0x0000000000017941 */ /* 0x000fea0003800000 */
.L_x_77:
        /* <DEDUP_REMOVED lines=10> */
.L_x_80:
[----:B------:R-:W-:Y:S05]  /*5da0*/  BSYNC B1 ;  /* 0x0000000000017941 */ /* 0x000fea0003800000 */
.L_x_79:
        /* <DEDUP_REMOVED lines=10> */
.L_x_82:
[----:B------:R-:W-:Y:S05]  /*5e50*/  BSYNC B1 ;  /* 0x0000000000017941 */ /* 0x000fea0003800000 */
.L_x_81:
        /* <DEDUP_REMOVED lines=9> */
.L_x_84:
[----:B------:R-:W-:Y:S05]  /*5ef0*/  BSYNC B1 ;  /* 0x0000000000017941 */ /* 0x000fea0003800000 */
.L_x_83:
        /* <DEDUP_REMOVED lines=9> */
.L_x_86:
[----:B------:R-:W-:Y:S05]  /*5f90*/  BSYNC B1 ;  /* 0x0000000000017941 */ /* 0x000fea0003800000 */
.L_x_85:
        /* <DEDUP_REMOVED lines=10> */
.L_x_88:
[----:B------:R-:W-:Y:S05]  /*6040*/  BSYNC B1 ;  /* 0x0000000000017941 */ /* 0x000fea0003800000 */
.L_x_87:
        /* <DEDUP_REMOVED lines=10> */
.L_x_90:
[----:B------:R-:W-:Y:S05]  /*60f0*/  BSYNC B1 ;  /* 0x0000000000017941 */ /* 0x000fea0003800000 */
.L_x_89:
        /* <DEDUP_REMOVED lines=9> */
.L_x_92:
[----:B------:R-:W-:Y:S05]  /*6190*/  BSYNC B1 ;  /* 0x0000000000017941 */ /* 0x000fea0003800000 */
.L_x_91:
        /* <DEDUP_REMOVED lines=9> */
.L_x_94:
[----:B------:R-:W-:Y:S05]  /*6230*/  BSYNC B1 ;  /* 0x0000000000017941 */ /* 0x000fea0003800000 */
.L_x_93:
        /* <DEDUP_REMOVED lines=10> */
.L_x_96:
[----:B------:R-:W-:Y:S05]  /*62e0*/  BSYNC B1 ;  /* 0x0000000000017941 */ /* 0x000fea0003800000 */
.L_x_95:
        /* <DEDUP_REMOVED lines=10> */
.L_x_98:
[----:B------:R-:W-:Y:S05]  /*6390*/  BSYNC B1 ;  /* 0x0000000000017941 */ /* 0x000fea0003800000 */
.L_x_97:
        /* <DEDUP_REMOVED lines=9> */
.L_x_100:
[----:B------:R-:W-:Y:S05]  /*6430*/  BSYNC B1 ;  /* 0x0000000000017941 */ /* 0x000fea0003800000 */
.L_x_99:
        /* <DEDUP_REMOVED lines=9> */
.L_x_102:
[----:B------:R-:W-:Y:S05]  /*64d0*/  BSYNC B1 ;  /* 0x0000000000017941 */ /* 0x000fea0003800000 */
.L_x_101:
        /* <DEDUP_REMOVED lines=10> */
.L_x_104:
[----:B------:R-:W-:Y:S05]  /*6580*/  BSYNC B1 ;  /* 0x0000000000017941 */ /* 0x000fea0003800000 */
.L_x_103:
        /* <DEDUP_REMOVED lines=10> */
.L_x_106:
[----:B------:R-:W-:Y:S05]  /*6630*/  BSYNC B1 ;  /* 0x0000000000017941 */ /* 0x000fea0003800000 */
.L_x_105:
        /* <DEDUP_REMOVED lines=9> */
.L_x_108:
[----:B------:R-:W-:Y:S05]  /*66d0*/  BSYNC B1 ;  /* 0x0000000000017941 */ /* 0x000fea0003800000 */
.L_x_107:
        /* <DEDUP_REMOVED lines=9> */
.L_x_110:
[----:B------:R-:W-:Y:S05]  /*6770*/  BSYNC B1 ;  /* 0x0000000000017941 */ /* 0x000fea0003800000 */
.L_x_109:
        /* <DEDUP_REMOVED lines=10> */
.L_x_112:
[----:B------:R-:W-:Y:S05]  /*6820*/  BSYNC B1 ;  /* 0x0000000000017941 */ /* 0x000fea0003800000 */
.L_x_111:
        /* <DEDUP_REMOVED lines=10> */
.L_x_114:
[----:B------:R-:W-:Y:S05]  /*68d0*/  BSYNC B1 ;  /* 0x0000000000017941 */ /* 0x000fea0003800000 */
.L_x_113:
        /* <DEDUP_REMOVED lines=9> */
.L_x_116:
[----:B------:R-:W-:Y:S05]  /*6970*/  BSYNC B1 ;  /* 0x0000000000017941 */ /* 0x000fea0003800000 */
.L_x_115:
        /* <DEDUP_REMOVED lines=9> */
.L_x_118:
[----:B------:R-:W-:Y:S05]  /*6a10*/  BSYNC B1 ;  /* 0x0000000000017941 */ /* 0x000fea0003800000 */
.L_x_117:
        /* <DEDUP_REMOVED lines=10> */
.L_x_120:
[----:B------:R-:W-:Y:S05]  /*6ac0*/  BSYNC B1 ;  /* 0x0000000000017941 */ /* 0x000fea0003800000 */
.L_x_119:
        /* <DEDUP_REMOVED lines=10> */
.L_x_122:
[----:B------:R-:W-:Y:S05]  /*6b70*/  BSYNC B1 ;  /* 0x0000000000017941 */ /* 0x000fea0003800000 */
.L_x_121:
        /* <DEDUP_REMOVED lines=9> */
.L_x_124:
[----:B------:R-:W-:Y:S05]  /*6c10*/  BSYNC B1 ;  /* 0x0000000000017941 */ /* 0x000fea0003800000 */
.L_x_123:
        /* <DEDUP_REMOVED lines=9> */
.L_x_126:
[----:B------:R-:W-:Y:S05]  /*6cb0*/  BSYNC B1 ;  /* 0x0000000000017941 */ /* 0x000fea0003800000 */
.L_x_125:
        /* <DEDUP_REMOVED lines=10> */
.L_x_128:
[----:B------:R-:W-:Y:S05]  /*6d60*/  BSYNC B1 ;  /* 0x0000000000017941 */ /* 0x000fea0003800000 */
.L_x_127:
        /* <DEDUP_REMOVED lines=10> */
.L_x_130:
[----:B------:R-:W-:Y:S05]  /*6e10*/  BSYNC B1 ;  /* 0x0000000000017941 */ /* 0x000fea0003800000 */
.L_x_129:
        /* <DEDUP_REMOVED lines=9> */
.L_x_132:
[----:B------:R-:W-:Y:S05]  /*6eb0*/  BSYNC B1 ;  /* 0x0000000000017941 */ /* 0x000fea0003800000 */
.L_x_131:
        /* <DEDUP_REMOVED lines=9> */
.L_x_134:
[----:B------:R-:W-:Y:S05]  /*6f50*/  BSYNC B1 ;  /* 0x0000000000017941 */ /* 0x000fea0003800000 */
.L_x_133:
        /* <DEDUP_REMOVED lines=10> */
.L_x_136:
[----:B------:R-:W-:Y:S05]  /*7000*/  BSYNC B1 ;  /* 0x0000000000017941 */ /* 0x000fea0003800000 */
.L_x_135:
        /* <DEDUP_REMOVED lines=10> */
.L_x_138:
[----:B------:R-:W-:Y:S05]  /*70b0*/  BSYNC B1 ;  /* 0x0000000000017941 */ /* 0x000fea0003800000 */
.L_x_137:
        /* <DEDUP_REMOVED lines=9> */
.L_x_140:
[----:B------:R-:W-:Y:S05]  /*7150*/  BSYNC B1 ;  /* 0x0000000000017941 */ /* 0x000fea0003800000 */
.L_x_139:
        /* <DEDUP_REMOVED lines=9> */
.L_x_142:
[----:B------:R-:W-:Y:S05]  /*71f0*/  BSYNC B1 ;  /* 0x0000000000017941 */ /* 0x000fea0003800000 */
.L_x_141:
        /* <DEDUP_REMOVED lines=10> */
.L_x_144:
[----:B------:R-:W-:Y:S05]  /*72a0*/  BSYNC B1 ;  /* 0x0000000000017941 */ /* 0x000fea0003800000 */
.L_x_143:
        /* <DEDUP_REMOVED lines=10> */
.L_x_146:
[----:B------:R-:W-:Y:S05]  /*7350*/  BSYNC B1 ;  /* 0x0000000000017941 */ /* 0x000fea0003800000 */
.L_x_145:
        /* <DEDUP_REMOVED lines=9> */
.L_x_148:
[----:B------:R-:W-:Y:S05]  /*73f0*/  BSYNC B1 ;  /* 0x0000000000017941 */ /* 0x000fea0003800000 */
.L_x_147:
        /* <DEDUP_REMOVED lines=9> */
.L_x_150:
[----:B------:R-:W-:Y:S05]  /*7490*/  BSYNC B1 ;  /* 0x0000000000017941 */ /* 0x000fea0003800000 */
.L_x_149:
        /* <DEDUP_REMOVED lines=10> */
.L_x_152:
[----:B------:R-:W-:Y:S05]  /*7540*/  BSYNC B1 ;  /* 0x0000000000017941 */ /* 0x000fea0003800000 */
.L_x_151:
        /* <DEDUP_REMOVED lines=10> */
.L_x_154:
[----:B------:R-:W-:Y:S05]  /*75f0*/  BSYNC B1 ;  /* 0x0000000000017941 */ /* 0x000fea0003800000 */
.L_x_153:
        /* <DEDUP_REMOVED lines=9> */
.L_x_156:
[----:B------:R-:W-:Y:S05]  /*7690*/  BSYNC B1 ;  /* 0x0000000000017941 */ /* 0x000fea0003800000 */
.L_x_155:
        /* <DEDUP_REMOVED lines=9> */
.L_x_158:
[----:B------:R-:W-:Y:S05]  /*7730*/  BSYNC B1 ;  /* 0x0000000000017941 */ /* 0x000fea0003800000 */
.L_x_157:
        /* <DEDUP_REMOVED lines=10> */
.L_x_160:
[----:B------:R-:W-:Y:S05]  /*77e0*/  BSYNC B1 ;  /* 0x0000000000017941 */ /* 0x000fea0003800000 */
.L_x_159:
        /* <DEDUP_REMOVED lines=10> */
.L_x_162:
[----:B------:R-:W-:Y:S05]  /*7890*/  BSYNC B1 ;  /* 0x0000000000017941 */ /* 0x000fea0003800000 */
.L_x_161:
[----:B0---45:R-:W-:Y:S01]  /*78a0*/  IMAD.U32 R4, R18, 0x10000, RZ ;  /* 0x0001000012047824 */ /* 0x031fe200078e00ff */
        /* <DEDUP_REMOVED lines=8> */
.L_x_164:
[----:B------:R-:W-:Y:S05]  /*7930*/  BSYNC B1 ;  /* 0x0000000000017941 */ /* 0x000fea0003800000 */
.L_x_163:
[----:B0----5:R-:W-:Y:S01]  /*7940*/  IMAD.U32 R4, R18, 0x10000, RZ ;  /* 0x0001000012047824 */ /* 0x021fe200078e00ff */
[----:B------:R-:W-:Y:S01]  /*7950*/  ISETP.GT.AND P0, PT, R0, 0x8, P0 ;  /* 0x000000080000780c */ /* 0x000fe20000704270 */
[----:B------:R-:W-:Y:S01]  /*7960*/  @P1 IMAD.MOV.U32 R5, RZ, RZ, R11 ;  /* 0x000000ffff051224 */ /* 0x000fe200078e000b */
[----:B------:R-:W-:Y:S01]  /*7970*/  BSSY B1, `(.L_x_165) ;  /* 0x0000008000017945 */ /* 0x000fe20003800000 */
[----:B------:R-:W-:Y:S01]  /*7980*/  FMUL R3, R4, R97 ;  /* 0x0000006104037220 */ /* 0x000fe20000400000 */
[----:B------:R-:W-:-:S03]  /*7990*/  @P1 IMAD.MOV.U32 R4, RZ, RZ, R10 ;  /* 0x000000ffff041224 */ /* 0x000fc600078e000a */
[----:B------:R-:W-:-:S05]  /*79a0*/  FFMA R3, R86, R96, R3 ;  /* 0x0000006056037223 */ /* 0x000fca0000000003 */
[----:B------:R-:W-:-:S05]  /*79b0*/  F2FP.BF16.F32.PACK_AB R3, RZ, R3 ;  /* 0x00000003ff03723e */ /* 0x000fca00000010ff */
[----:B------:R0:W-:Y:S01]  /*79c0*/  @P1 STG.E.U16 desc[UR52][R4.64+0xf0], R3 ;  /* 0x0000f00304001986 */ /* 0x0001e2000c101534 */
[----:B------:R-:W-:Y:S05]  /*79d0*/  @!P0 BRA `(.L_x_166) ;  /* 0x0000000000048947 */ /* 0x000fea0003800000 */
[----:B------:R0:W5:Y:S02]  /*79e0*/  LDG.E.LTC128B.U16 R18, desc[UR52][R6.64+0xf2] ;  /* 0x0000f23406127981 */ /* 0x000164000c1e1520 */
.L_x_166:
[----:B------:R-:W-:Y:S05]  /*79f0*/  BSYNC B1 ;  /* 0x0000000000017941 */ /* 0x000fea0003800000 */
.L_x_165:
[----:B------:R-:W-:Y:S05]  /*7a00*/  @!P0 BRA `(.L_x_167) ;  /* 0x0000001000b08947 */ /* 0x000fea0003800000 */
[----:B-----5:R-:W-:-:S04]  /*7a10*/  IMAD.U32 R18, R18, 0x10000, RZ ;  /* 0x0001000012127824 */ /* 0x020fc800078e00ff */
[----:B------:R-:W-:-:S04]  /*7a20*/  FMUL R18, R18, R97 ;  /* 0x0000006112127220 */ /* 0x000fc80000400000 */
[----:B------:R-:W-:-:S05]  /*7a30*/  FFMA R18, R87, R96, R18 ;  /* 0x0000006057127223 */ /* 0x000fca0000000012 */
[----:B------:R-:W-:-:S05]  /*7a40*/  F2FP.BF16.F32.PACK_AB R18, RZ, R18 ;  /* 0x00000012ff12723e */ /* 0x000fca00000010ff */
[----:B------:R0:W-:Y:S01]  /*7a50*/  STG.E.U16 desc[UR52][R10.64+0xf2], R18 ;  /* 0x0000f2120a007986 */ /* 0x0001e2000c101534 */
[----:B------:R-:W-:Y:S05]  /*7a60*/  BRA `(.L_x_167) ;  /* 0x0000001000987947 */ /* 0x000fea0003800000 */
.L_x_42:
[----:B------:R-:W-:Y:S01]  /*7a70*/  ISETP.GT.AND P3, PT, R3, 0x1, PT ;  /* 0x000000010300780c */ /* 0x000fe20003f64270 */
[----:B------:R-:W-:Y:S01]  /*7a80*/  ULDC.64 UR4, c[0x0][0x7c0] ;  /* 0x0001f00000047ab9 */ /* 0x000fe20000000a00 */
[-C--:B------:R-:W-:Y:S01]  /*7a90*/  FMUL R24, R24, R96.reuse ;  /* 0x0000006018187220 */ /* 0x080fe20000400000 */
[----:B------:R-:W-:Y:S01]  /*7aa0*/  LEA R4, P4, R88, UR4, 0x1 ;  /* 0x0000000458047c11 */ /* 0x000fe2000f8808ff */
[-C--:B------:R-:W-:Y:S01]  /*7ab0*/  FMUL R25, R25, R96.reuse ;  /* 0x0000006019197220 */ /* 0x080fe20000400000 */
[----:B------:R-:W-:Y:S01]  /*7ac0*/  ISETP.GT.AND P0, PT, R0, RZ, P3 ;  /* 0x000000ff0000720c */ /* 0x000fe20001f04270 */
[----:B------:R-:W-:Y:S01]  /*7ad0*/  FMUL R26, R26, R96 ;  /* 0x000000601a1a7220 */ /* 0x000fe20000400000 */
[----:B------:R-:W-:Y:S01]  /*7ae0*/  F2FP.BF16.F32.PACK_AB R24, RZ, R24 ;  /* 0x00000018ff18723e */ /* 0x000fe200000010ff */
[-C--:B------:R-:W-:Y:S01]  /*7af0*/  FMUL R27, R27, R96.reuse ;  /* 0x000000601b1b7220 */ /* 0x080fe20000400000 */
[----:B------:R-:W-:Y:S01]  /*7b00*/  LEA.HI.X R5, R88, UR5, R9, 0x1, P4 ;  /* 0x0000000558057c11 */ /* 0x000fe2000a0f0c09 */
[-C--:B------:R-:W-:Y:S01]  /*7b10*/  FMUL R28, R28, R96.reuse ;  /* 0x000000601c1c7220 */ /* 0x080fe20000400000 */
[----:B------:R-:W-:Y:S01]  /*7b20*/  F2FP.BF16.F32.PACK_AB R25, RZ, R25 ;  /* 0x00000019ff19723e */ /* 0x000fe200000010ff */
[-C--:B------:R-:W-:Y:S01]  /*7b30*/  FMUL R29, R29, R96.reuse ;  /* 0x000000601d1d7220 */ /* 0x080fe20000400000 */
[----:B------:R-:W-:Y:S01]  /*7b40*/  ISETP.GT.AND P2, PT, R0, 0x8, P2 ;  /* 0x000000080000780c */ /* 0x000fe20001744270 */
[----:B------:R-:W-:Y:S01]  /*7b50*/  @P1 STG.E.U16 desc[UR52][R4.64], R24 ;  /* 0x0000001804001986 */ /* 0x000fe2000c101534 */
[----:B------:R-:W-:Y:S01]  /*7b60*/  ISETP.GT.AND P1, PT, R3, 0x8, PT ;  /* 0x000000080300780c */ /* 0x000fe20003f24270 */
[----:B------:R-:W-:Y:S01]  /*7b70*/  FMUL R30, R30, R96 ;  /* 0x000000601e1e7220 */ /* 0x000fe20000400000 */
[C---:B------:R-:W-:Y:S01]  /*7b80*/  SHF.L.U64.HI R7, R105.reuse, 0x1, R104 ;  /* 0x0000000169077819 */ /* 0x040fe20000010268 */
[----:B------:R-:W-:Y:S01]  /*7b90*/  @P0 STG.E.U16 desc[UR52][R4.64+0x2], R25 ;  /* 0x0000021904000986 */ /* 0x000fe2000c101534 */
[----:B------:R-:W-:Y:S01]  /*7ba0*/  LEA R6, P5, R105, R4, 0x1 ;  /* 0x0000000469067211 */ /* 0x000fe200078a08ff */
[-C--:B------:R-:W-:Y:S01]  /*7bb0*/  FMUL R31, R31, R96.reuse ;  /* 0x000000601f1f7220 */ /* 0x080fe20000400000 */
[----:B------:R-:W-:Y:S01]  /*7bc0*/  ISETP.GT.AND P3, PT, R0, 0x8, P3 ;  /* 0x000000080000780c */ /* 0x000fe20001f64270 */
[-C--:B------:R-:W-:Y:S01]  /*7bd0*/  FMUL R32, R32, R96.reuse ;  /* 0x0000006020207220 */ /* 0x080fe20000400000 */
[----:B------:R-:W-:Y:S01]  /*7be0*/  ISETP.GT.AND P0, PT, R3, 0x9, PT ;  /* 0x000000090300780c */ /* 0x000fe20003f04270 */
[----:B------:R-:W-:Y:S01]  /*7bf0*/  IMAD.X R7, R7, 0x1, R5, P5 ;  /* 0x0000000107077824 */ /* 0x000fe200028e0605 */
[----:B------:R-:W-:Y:S01]  /*7c00*/  ISETP.GT.AND P4, PT, R0, RZ, P1 ;  /* 0x000000ff0000720c */ /* 0x000fe20000f84270 */
[----:B------:R-:W-:Y:S01]  /*7c10*/  FMUL R33, R33, R96 ;  /* 0x0000006021217220 */ /* 0x000fe20000400000 */
[----:B------:R-:W-:Y:S01]  /*7c20*/  F2FP.BF16.F32.PACK_AB R26, RZ, R26 ;  /* 0x0000001aff1a723e */ /* 0x000fe200000010ff */
[-C--:B------:R-:W-:Y:S01]  /*7c30*/  FMUL R34, R34, R96.reuse ;  /* 0x0000006022227220 */ /* 0x080fe20000400000 */
[----:B------:R-:W-:Y:S01]  /*7c40*/  ISETP.GT.AND P5, PT, R0, RZ, P0 ;  /* 0x000000ff0000720c */ /* 0x000fe200007a4270 */
[----:B------:R-:W-:Y:S01]  /*7c50*/  FMUL R35, R35, R96 ;  /* 0x0000006023237220 */ /* 0x000fe20000400000 */
[----:B------:R-:W-:Y:S01]  /*7c60*/  F2FP.BF16.F32.PACK_AB R27, RZ, R27 ;  /* 0x0000001bff1b723e */ /* 0x000fe200000010ff */
[----:B------:R-:W-:Y:S01]  /*7c70*/  @P2 STG.E.U16 desc[UR52][R6.64], R26 ;  /* 0x0000001a06002986 */ /* 0x000fe2000c101534 */
[----:B------:R-:W-:Y:S01]  /*7c80*/  F2FP.BF16.F32.PACK_AB R28, RZ, R28 ;  /* 0x0000001cff1c723e */ /* 0x000fe200000010ff */
[-C--:B------:R-:W-:Y:S01]  /*7c90*/  FMUL R36, R36, R96.reuse ;  /* 0x0000006024247220 */ /* 0x080fe20000400000 */
[C---:B------:R-:W-:Y:S01]  /*7ca0*/  ISETP.GT.AND P2, PT, R0.reuse, 0x8, P1 ;  /* 0x000000080000780c */ /* 0x040fe20000f44270 */
[----:B------:R-:W-:Y:S01]  /*7cb0*/  @P3 STG.E.U16 desc[UR52][R6.64+0x2], R27 ;  /* 0x0000021b06003986 */ /* 0x000fe2000c101534 */
[----:B------:R-:W-:Y:S01]  /*7cc0*/  ISETP.GT.AND P1, PT, R3, 0x10, PT ;  /* 0x000000100300780c */ /* 0x000fe20003f24270 */
[-C--:B------:R-:W-:Y:S01]  /*7cd0*/  FMUL R37, R37, R96.reuse ;  /* 0x0000006025257220 */ /* 0x080fe20000400000 */
[----:B------:R-:W-:Y:S01]  /*7ce0*/  F2FP.BF16.F32.PACK_AB R29, RZ, R29 ;  /* 0x0000001dff1d723e */ /* 0x000fe200000010ff */
[----:B------:R-:W-:Y:S01]  /*7cf0*/  @P4 STG.E.U16 desc[UR52][R4.64+0x10], R28 ;  /* 0x0000101c04004986 */ /* 0x000fe2000c101534 */
[----:B------:R-:W-:Y:S01]  /*7d00*/  ISETP.GT.AND P3, PT, R0, 0x8, P0 ;  /* 0x000000080000780c */ /* 0x000fe20000764270 */
[-C--:B------:R-:W-:Y:S01]  /*7d10*/  FMUL R38, R38, R96.reuse ;  /* 0x0000006026267220 */ /* 0x080fe20000400000 */
[----:B------:R-:W-:Y:S01]  /*7d20*/  ISETP.GT.AND P0, PT, R3, 0x11, PT ;  /* 0x000000110300780c */ /* 0x000fe20003f04270 */
[----:B------:R-:W-:Y:S01]  /*7d30*/  @P5 STG.E.U16 desc[UR52][R4.64+0x12], R29 ;  /* 0x0000121d04005986 */ /* 0x000fe2000c101534 */
        /* <DEDUP_REMOVED lines=162> */
[----:B------:R-:W-:-:S02]  /*8760*/  F2FP.BF16.F32.PACK_AB R62, RZ, R62 ;  /* 0x0000003eff3e723e */ /* 0x000fc400000010ff */
[C---:B------:R-:W-:Y:S02]  /*8770*/  ISETP.GT.AND P5, PT, R0.reuse, RZ, P0 ;  /* 0x000000ff0000720c */ /* 0x040fe400007a4270 */
[----:B------:R-:W-:Y:S01]  /*8780*/  F2FP.BF16.F32.PACK_AB R63, RZ, R63 ;  /* 0x0000003fff3f723e */ /* 0x000fe200000010ff */
[----:B------:R-:W-:Y:S01]  /*8790*/  @P2 STG.E.U16 desc[UR52][R6.64+0x90], R62 ;  /* 0x0000903e06002986 */ /* 0x000fe2000c101534 */
[----:B------:R-:W-:Y:S02]  /*87a0*/  F2FP.BF16.F32.PACK_AB R64, RZ, R64 ;  /* 0x00000040ff40723e */ /* 0x000fe400000010ff */
[C---:B------:R-:W-:Y:S01]  /*87b0*/  ISETP.GT.AND P2, PT, R0.reuse, 0x8, P1 ;  /* 0x000000080000780c */ /* 0x040fe20000f44270 */
[----:B------:R-:W-:Y:S01]  /*87c0*/  @P3 STG.E.U16 desc[UR52][R6.64+0x92], R63 ;  /* 0x0000923f06003986 */ /* 0x000fe2000c101534 */
[----:B------:R-:W-:Y:S02]  /*87d0*/  ISETP.GT.AND P1, PT, R3, 0x58, PT ;  /* 0x000000580300780c */ /* 0x000fe40003f24270 */
[----:B------:R-:W-:Y:S01]  /*87e0*/  F2FP.BF16.F32.PACK_AB R65, RZ, R65 ;  /* 0x00000041ff41723e */ /* 0x000fe200000010ff */
[----:B------:R-:W-:Y:S01]  /*87f0*/  @P4 STG.E.U16 desc[UR52][R4.64+0xa0], R64 ;  /* 0x0000a04004004986 */ /* 0x000fe2000c101534 */
[----:B------:R-:W-:-:S02]  /*8800*/  ISETP.GT.AND P3, PT, R0, 0x8, P0 ;  /* 0x000000080000780c */ /* 0x000fc40000764270 */
[----:B------:R-:W-:Y:S01]  /*8810*/  ISETP.GT.AND P0, PT, R3, 0x59, PT ;  /* 0x000000590300780c */ /* 0x000fe20003f04270 */
[----:B------:R-:W-:Y:S01]  /*8820*/  @P5 STG.E.U16 desc[UR52][R4.64+0xa2], R65 ;  /* 0x0000a24104005986 */ /* 0x000fe2000c101534 */
[C---:B------:R-:W-:Y:S02]  /*8830*/  ISETP.GT.AND P4, PT, R0.reuse, RZ, P1 ;  /* 0x000000ff0000720c */ /* 0x040fe40000f84270 */
[----:B------:R-:W-:Y:S02]  /*8840*/  F2FP.BF16.F32.PACK_AB R66, RZ, R66 ;  /* 0x00000042ff42723e */ /* 0x000fe400000010ff */
[----:B------:R-:W-:Y:S02]  /*8850*/  ISETP.GT.AND P5, PT, R0, RZ, P0 ;  /* 0x000000ff0000720c */ /* 0x000fe400007a4270 */
[----:B------:R-:W-:Y:S01]  /*8860*/  F2FP.BF16.F32.PACK_AB R67, RZ, R67 ;  /* 0x00000043ff43723e */ /* 0x000fe200000010ff */
[----:B------:R-:W-:Y:S01]  /*8870*/  @P2 STG.E.U16 desc[UR52][R6.64+0xa0], R66 ;  /* 0x0000a04206002986 */ /* 0x000fe2000c101534 */
[----:B------:R-:W-:-:S02]  /*8880*/  F2FP.BF16.F32.PACK_AB R68, RZ, R68 ;  /* 0x00000044ff44723e */ /* 0x000fc400000010ff */
[C---:B------:R-:W-:Y:S01]  /*8890*/  ISETP.GT.AND P2, PT, R0.reuse, 0x8, P1 ;  /* 0x000000080000780c */ /* 0x040fe20000f44270 */
[----:B------:R-:W-:Y:S01]  /*88a0*/  @P3 STG.E.U16 desc[UR52][R6.64+0xa2], R67 ;  /* 0x0000a24306003986 */ /* 0x000fe2000c101534 */
[C---:B------:R-:W-:Y:S02]  /*88b0*/  ISETP.GT.AND P1, PT, R3.reuse, 0x60, PT ;  /* 0x000000600300780c */ /* 0x040fe40003f24270 */
[----:B------:R-:W-:Y:S01]  /*88c0*/  F2FP.BF16.F32.PACK_AB R69, RZ, R69 ;  /* 0x00000045ff45723e */ /* 0x000fe200000010ff */
[----:B------:R-:W-:Y:S01]  /*88d0*/  @P4 STG.E.U16 desc[UR52][R4.64+0xb0], R68 ;  /* 0x0000b04404004986 */ /* 0x000fe2000c101534 */
[C---:B------:R-:W-:Y:S02]  /*88e0*/  ISETP.GT.AND P3, PT, R0.reuse, 0x8, P0 ;  /* 0x000000080000780c */ /* 0x040fe40000764270 */
[----:B------:R-:W-:Y:S01]  /*88f0*/  ISETP.GT.AND P0, PT, R3, 0x61, PT ;  /* 0x000000610300780c */ /* 0x000fe20003f04270 */
[----:B------:R-:W-:Y:S01]  /*8900*/  @P5 STG.E.U16 desc[UR52][R4.64+0xb2], R69 ;  /* 0x0000b24504005986 */ /* 0x000fe2000c101534 */
[----:B------:R-:W-:-:S02]  /*8910*/  ISETP.GT.AND P4, PT, R0, RZ, P1 ;  /* 0x000000ff0000720c */ /* 0x000fc40000f84270 */
[C---:B------:R-:W-:Y:S02]  /*8920*/  ISETP.GT.AND P5, PT, R0.reuse, RZ, P0 ;  /* 0x000000ff0000720c */ /* 0x040fe400007a4270 */
[----:B------:R-:W-:Y:S02]  /*8930*/  F2FP.BF16.F32.PACK_AB R70, RZ, R70 ;  /* 0x00000046ff46723e */ /* 0x000fe400000010ff */
[----:B------:R-:W-:Y:S02]  /*8940*/  F2FP.BF16.F32.PACK_AB R71, RZ, R71 ;  /* 0x00000047ff47723e */ /* 0x000fe400000010ff */
[----:B------:R-:W-:Y:S01]  /*8950*/  F2FP.BF16.F32.PACK_AB R72, RZ, R72 ;  /* 0x00000048ff48723e */ /* 0x000fe200000010ff */
[----:B------:R-:W-:Y:S01]  /*8960*/  @P2 STG.E.U16 desc[UR52][R6.64+0xb0], R70 ;  /* 0x0000b04606002986 */ /* 0x000fe2000c101534 */
[----:B------:R-:W-:Y:S02]  /*8970*/  F2FP.BF16.F32.PACK_AB R73, RZ, R73 ;  /* 0x00000049ff49723e */ /* 0x000fe400000010ff */
[C---:B------:R-:W-:Y:S01]  /*8980*/  ISETP.GT.AND P1, PT, R0.reuse, 0x8, P1 ;  /* 0x000000080000780c */ /* 0x040fe20000f24270 */
[----:B------:R-:W-:Y:S01]  /*8990*/  @P3 STG.E.U16 desc[UR52][R6.64+0xb2], R71 ;  /* 0x0000b24706003986 */ /* 0x000fe2000c101534 */
[----:B------:R-:W-:-:S02]  /*89a0*/  ISETP.GT.AND P2, PT, R0, 0x8, P0 ;  /* 0x000000080000780c */ /* 0x000fc40000744270 */
[----:B------:R-:W-:Y:S01]  /*89b0*/  F2FP.BF16.F32.PACK_AB R74, RZ, R74 ;  /* 0x0000004aff4a723e */ /* 0x000fe200000010ff */
[----:B------:R-:W-:Y:S01]  /*89c0*/  @P4 STG.E.U16 desc[UR52][R4.64+0xc0], R72 ;  /* 0x0000c04804004986 */ /* 0x000fe2000c101534 */
[C---:B------:R-:W-:Y:S02]  /*89d0*/  ISETP.GT.AND P4, PT, R3.reuse, 0x68, PT ;  /* 0x000000680300780c */ /* 0x040fe40003f84270 */
[----:B------:R-:W-:Y:S01]  /*89e0*/  ISETP.GT.AND P0, PT, R3, 0x69, PT ;  /* 0x000000690300780c */ /* 0x000fe20003f04270 */
[----:B------:R-:W-:Y:S01]  /*89f0*/  @P5 STG.E.U16 desc[UR52][R4.64+0xc2], R73 ;  /* 0x0000c24904005986 */ /* 0x000fe2000c101534 */
[----:B------:R-:W-:Y:S02]  /*8a00*/  ISETP.GT.AND P5, PT, R0, RZ, P4 ;  /* 0x000000ff0000720c */ /* 0x000fe400027a4270 */
[----:B------:R-:W-:Y:S01]  /*8a10*/  F2FP.BF16.F32.PACK_AB R75, RZ, R75 ;  /* 0x0000004bff4b723e */ /* 0x000fe200000010ff */
[----:B------:R-:W-:Y:S01]  /*8a20*/  @P1 STG.E.U16 desc[UR52][R6.64+0xc0], R74 ;  /* 0x0000c04a06001986 */ /* 0x000fe2000c101534 */
[----:B------:R-:W-:-:S02]  /*8a30*/  F2FP.BF16.F32.PACK_AB R76, RZ, R76 ;  /* 0x0000004cff4c723e */ /* 0x000fc400000010ff */
[C---:B------:R-:W-:Y:S01]  /*8a40*/  ISETP.GT.AND P3, PT, R0.reuse, RZ, P0 ;  /* 0x000000ff0000720c */ /* 0x040fe20000764270 */
[----:B------:R-:W-:Y:S01]  /*8a50*/  @P2 STG.E.U16 desc[UR52][R6.64+0xc2], R75 ;  /* 0x0000c24b06002986 */ /* 0x000fe2000c101534 */
[C---:B------:R-:W-:Y:S02]  /*8a60*/  ISETP.GT.AND P4, PT, R0.reuse, 0x8, P4 ;  /* 0x000000080000780c */ /* 0x040fe40002784270 */
[----:B------:R-:W-:Y:S02]  /*8a70*/  F2FP.BF16.F32.PACK_AB R77, RZ, R77 ;  /* 0x0000004dff4d723e */ /* 0x000fe400000010ff */
[----:B------:R-:W-:Y:S01]  /*8a80*/  F2FP.BF16.F32.PACK_AB R78, RZ, R78 ;  /* 0x0000004eff4e723e */ /* 0x000fe200000010ff */
[----:B------:R-:W-:Y:S01]  /*8a90*/  @P5 STG.E.U16 desc[UR52][R4.64+0xd0], R76 ;  /* 0x0000d04c04005986 */ /* 0x000fe2000c101534 */
[----:B------:R-:W-:Y:S02]  /*8aa0*/  ISETP.GT.AND P5, PT, R0, 0x8, P0 ;  /* 0x000000080000780c */ /* 0x000fe400007a4270 */
[----:B------:R-:W-:-:S02]  /*8ab0*/  F2FP.BF16.F32.PACK_AB R79, RZ, R79 ;  /* 0x0000004fff4f723e */ /* 0x000fc400000010ff */
[C---:B------:R-:W-:Y:S01]  /*8ac0*/  ISETP.GT.AND P2, PT, R3.reuse, 0x71, PT ;  /* 0x000000710300780c */ /* 0x040fe20003f44270 */
[----:B------:R-:W-:Y:S01]  /*8ad0*/  @P3 STG.E.U16 desc[UR52][R4.64+0xd2], R77 ;  /* 0x0000d24d04003986 */ /* 0x000fe2000c101534 */
[----:B------:R-:W-:Y:S02]  /*8ae0*/  ISETP.GT.AND P3, PT, R3, 0x70, PT ;  /* 0x000000700300780c */ /* 0x000fe40003f64270 */
[----:B------:R-:W-:Y:S01]  /*8af0*/  F2FP.BF16.F32.PACK_AB R80, RZ, R80 ;  /* 0x00000050ff50723e */ /* 0x000fe200000010ff */
[----:B------:R-:W-:Y:S01]  /*8b00*/  @P4 STG.E.U16 desc[UR52][R6.64+0xd0], R78 ;  /* 0x0000d04e06004986 */ /* 0x000fe2000c101534 */
[C---:B------:R-:W-:Y:S02]  /*8b10*/  ISETP.GT.AND P4, PT, R0.reuse, RZ, P2 ;  /* 0x000000ff0000720c */ /* 0x040fe40001784270 */
[----:B------:R-:W-:Y:S01]  /*8b20*/  F2FP.BF16.F32.PACK_AB R81, RZ, R81 ;  /* 0x00000051ff51723e */ /* 0x000fe200000010ff */
[----:B------:R-:W-:Y:S01]  /*8b30*/  @P5 STG.E.U16 desc[UR52][R6.64+0xd2], R79 ;  /* 0x0000d24f06005986 */ /* 0x000fe2000c101534 */
[----:B------:R-:W-:-:S02]  /*8b40*/  ISETP.GT.AND P5, PT, R0, RZ, P3 ;  /* 0x000000ff0000720c */ /* 0x000fc40001fa4270 */
[C---:B------:R-:W-:Y:S02]  /*8b50*/  ISETP.GT.AND P1, PT, R3.reuse, 0x78, PT ;  /* 0x000000780300780c */ /* 0x040fe40003f24270 */
[----:B------:R-:W-:Y:S02]  /*8b60*/  ISETP.GT.AND P0, PT, R3, 0x79, PT ;  /* 0x000000790300780c */ /* 0x000fe40003f04270 */
[C---:B------:R-:W-:Y:S02]  /*8b70*/  ISETP.GT.AND P3, PT, R0.reuse, 0x8, P3 ;  /* 0x000000080000780c */ /* 0x040fe40001f64270 */
[C---:B------:R-:W-:Y:S02]  /*8b80*/  ISETP.GT.AND P2, PT, R0.reuse, 0x8, P2 ;  /* 0x000000080000780c */ /* 0x040fe40001744270 */
[----:B------:R-:W-:Y:S02]  /*8b90*/  F2FP.BF16.F32.PACK_AB R82, RZ, R82 ;  /* 0x00000052ff52723e */ /* 0x000fe400000010ff */
[----:B------:R-:W-:Y:S01]  /*8ba0*/  F2FP.BF16.F32.PACK_AB R83, RZ, R83 ;  /* 0x00000053ff53723e */ /* 0x000fe200000010ff */
[----:B------:R-:W-:Y:S01]  /*8bb0*/  @P5 STG.E.U16 desc[UR52][R4.64+0xe0], R80 ;  /* 0x0000e05004005986 */ /* 0x000fe2000c101534 */
[----:B------:R-:W-:-:S02]  /*8bc0*/  ISETP.GT.AND P5, PT, R0, RZ, P0 ;  /* 0x000000ff0000720c */ /* 0x000fc400007a4270 */
[C---:B------:R-:W-:Y:S01]  /*8bd0*/  ISETP.GT.AND P0, PT, R0.reuse, 0x8, P0 ;  /* 0x000000080000780c */ /* 0x040fe20000704270 */
[----:B------:R-:W-:Y:S01]  /*8be0*/  @P4 STG.E.U16 desc[UR52][R4.64+0xe2], R81 ;  /* 0x0000e25104004986 */ /* 0x000fe2000c101534 */
[C---:B------:R-:W-:Y:S02]  /*8bf0*/  ISETP.GT.AND P4, PT, R0.reuse, RZ, P1 ;  /* 0x000000ff0000720c */ /* 0x040fe40000f84270 */
[----:B------:R-:W-:Y:S01]  /*8c00*/  ISETP.GT.AND P1, PT, R0, 0x8, P1 ;  /* 0x000000080000780c */ /* 0x000fe20000f24270 */
[----:B------:R-:W-:Y:S01]  /*8c10*/  @P3 STG.E.U16 desc[UR52][R6.64+0xe0], R82 ;  /* 0x0000e05206003986 */ /* 0x000fe2000c101534 */
[----:B------:R-:W-:Y:S02]  /*8c20*/  F2FP.BF16.F32.PACK_AB R84, RZ, R84 ;  /* 0x00000054ff54723e */ /* 0x000fe400000010ff */
[----:B------:R-:W-:Y:S01]  /*8c30*/  F2FP.BF16.F32.PACK_AB R85, RZ, R85 ;  /* 0x00000055ff55723e */ /* 0x000fe200000010ff */
[----:B------:R-:W-:Y:S01]  /*8c40*/  @P2 STG.E.U16 desc[UR52][R6.64+0xe2], R83 ;  /* 0x0000e25306002986 */ /* 0x000fe2000c101534 */
[----:B------:R-:W-:-:S02]  /*8c50*/  F2FP.BF16.F32.PACK_AB R86, RZ, R86 ;  /* 0x00000056ff56723e */ /* 0x000fc400000010ff */
[----:B------:R-:W-:-:S03]  /*8c60*/  F2FP.BF16.F32.PACK_AB R87, RZ, R87 ;  /* 0x00000057ff57723e */ /* 0x000fc600000010ff */
[----:B------:R-:W-:Y:S04]  /*8c70*/  @P4 STG.E.U16 desc[UR52][R4.64+0xf0], R84 ;  /* 0x0000f05404004986 */ /* 0x000fe8000c101534 */
[----:B------:R0:W-:Y:S02]  /*8c80*/  @P5 STG.E.U16 desc[UR52][R4.64+0xf2], R85 ;  /* 0x0000f25504005986 */ /* 0x0001e4000c101534 */
[----:B0-----:R-:W-:Y:S02]  /*8c90*/  @P1 IMAD.MOV.U32 R4, RZ, RZ, R6 ;  /* 0x000000ffff041224 */ /* 0x001fe400078e0006 */
[----:B------:R-:W-:-:S05]  /*8ca0*/  @P1 IMAD.MOV.U32 R5, RZ, RZ, R7 ;  /* 0x000000ffff051224 */ /* 0x000fca00078e0007 */
[----:B------:R0:W-:Y:S04]  /*8cb0*/  @P1 STG.E.U16 desc[UR52][R4.64+0xf0], R86 ;  /* 0x0000f05604001986 */ /* 0x0001e8000c101534 */
[----:B------:R0:W-:Y:S02]  /*8cc0*/  @P0 STG.E.U16 desc[UR52][R6.64+0xf2], R87 ;  /* 0x0000f25706000986 */ /* 0x0001e4000c101534 */
.L_x_167:
[----:B------:R-:W-:Y:S05]  /*8cd0*/  BSYNC B0 ;  /* 0x0000000000007941 */ /* 0x000fea0003800000 */
.L_x_41:
[----:B0-----:R-:W-:Y:S01]  /*8ce0*/  IMAD.U32 R3, RZ, RZ, UR50 ;  /* 0x00000032ff037e24 */ /* 0x001fe2000f8e00ff */
[----:B------:R-:W-:Y:S01]  /*8cf0*/  ULDC.64 UR4, c[0x0][0x850] ;  /* 0x0002140000047ab9 */ /* 0x000fe20000000a00 */
[----:B------:R-:W-:Y:S02]  /*8d00*/  IMAD.U32 R0, RZ, RZ, UR48 ;  /* 0x00000030ff007e24 */ /* 0x000fe4000f8e00ff */
[----:B------:R-:W-:Y:S01]  /*8d10*/  IMAD.MOV.U32 R22, RZ, RZ, -0x1 ;  /* 0xffffffffff167424 */ /* 0x000fe200078e00ff */
[----:B------:R-:W-:Y:S01]  /*8d20*/  LEA R16, P0, R3, R16, 0x1 ;  /* 0x0000001003107211 */ /* 0x000fe200078008ff */
[----:B------:R0:W-:Y:S01]  /*8d30*/  SYNCS.ARRIVE.TRANS64.A1T0 RZ, [R0+UR45], RZ ;  /* 0x000000ff00ff79a7 */ /* 0x0001e2000810002d */
[----:B-----5:R-:W-:Y:S02]  /*8d40*/  IMAD.MOV.U32 R18, RZ, RZ, -0x1 ;  /* 0xffffffffff127424 */ /* 0x020fe400078e00ff */
[----:B------:R-:W-:Y:S01]  /*8d50*/  IADD3.X R17, R17, UR43, RZ, P0, !PT ;  /* 0x0000002b11117c10 */ /* 0x000fe200087fe4ff */
[----:B------:R-:W-:Y:S01]  /*8d60*/  IMAD.MOV.U32 R19, RZ, RZ, -0x1 ;  /* 0xffffffffff137424 */ /* 0x000fe200078e00ff */
[----:B------:R-:W-:-:S02]  /*8d70*/  ISETP.GE.U32.AND P0, PT, R16, UR4, PT ;  /* 0x0000000410007c0c */ /* 0x000fc4000bf06070 */
[----:B0-----:R-:W-:Y:S02]  /*8d80*/  PRMT R0, RZ, 0x7610, R0 ;  /* 0x00007610ff007816 */ /* 0x001fe40000000000 */
[----:B------:R-:W-:-:S13]  /*8d90*/  ISETP.GE.U32.AND.EX P0, PT, R17, UR5, PT, P0 ;  /* 0x0000000511007c0c */ /* 0x000fda000bf06100 */
[----:B------:R-:W-:Y:S05]  /*8da0*/  @P0 BRA `(.L_x_168) ;  /* 0x00000004004c0947 */ /* 0x000fea0003800000 */
[----:B-1----:R-:W0:Y:S01]  /*8db0*/  LDC.64 R10, c[0x0][0x828] ;  /* 0x00020a00ff0a7b82 */ /* 0x002e220000000a00 */
[----:B------:R-:W1:Y:S01]  /*8dc0*/  S2R R12, SR_CTAID.X ;  /* 0x00000000000c7919 */ /* 0x000e620000002500 */
[----:B------:R-:W-:Y:S02]  /*8dd0*/  IMAD.MOV.U32 R8, RZ, RZ, R16 ;  /* 0x000000ffff087224 */ /* 0x000fe400078e0010 */
[----:B------:R-:W-:Y:S01]  /*8de0*/  IMAD.MOV.U32 R9, RZ, RZ, R17 ;  /* 0x000000ffff097224 */ /* 0x000fe200078e0011 */
[----:B------:R-:W0:Y:S03]  /*8df0*/  S2R R18, SR_CTAID.Y ;  /* 0x0000000000127919 */ /* 0x000e260000002600 */
[----:B------:R-:W1:Y:S08]  /*8e00*/  LDC R0, c[0x0][0x830] ;  /* 0x00020c00ff007b82 */ /* 0x000e700000000800 */
[----:B------:R-:W1:Y:S01]  /*8e10*/  LDC.64 R14, c[0x0][0x820] ;  /* 0x00020800ff0e7b82 */ /* 0x000e620000000a00 */
[----:B0-----:R-:W-:-:S04]  /*8e20*/  ISETP.NE.U32.AND P0, PT, R10, RZ, PT ;  /* 0x000000ff0a00720c */ /* 0x001fc80003f05070 */
[----:B------:R-:W-:-:S13]  /*8e30*/  ISETP.NE.AND.EX P0, PT, R11, RZ, PT, P0 ;  /* 0x000000ff0b00720c */ /* 0x000fda0003f05300 */
[----:B-1----:R-:W-:Y:S05]  /*8e40*/  @!P0 BRA `(.L_x_169) ;  /* 0x0000000000288947 */ /* 0x002fea0003800000 */
[----:B------:R-:W0:Y:S02]  /*8e50*/  LDC R3, c[0x0][0x834] ;  /* 0x00020d00ff037b82 */ /* 0x000e240000000800 */
[----:B0-----:R-:W-:-:S05]  /*8e60*/  IADD3 R3, P0, R16, R3, RZ ;  /* 0x0000000310037210 */ /* 0x001fca0007f1e0ff */
[----:B------:R-:W-:-:S04]  /*8e70*/  IMAD.X R13, RZ, RZ, R17, P0 ;  /* 0x000000ffff0d7224 */ /* 0x000fc800000e0611 */
[----:B------:R-:W-:-:S04]  /*8e80*/  IMAD.WIDE.U32 R4, R13, R10, RZ ;  /* 0x0000000a0d047225 */ /* 0x000fc800078e00ff */
[----:B--234-:R-:W-:-:S04]  /*8e90*/  IMAD.WIDE.U32 R6, P0, R3, R11, R4 ;  /* 0x0000000b03067225 */ /* 0x01cfc80007800004 */
[----:B------:R-:W-:-:S04]  /*8ea0*/  IMAD.WIDE.U32 R4, R3, R10, RZ ;  /* 0x0000000a03047225 */ /* 0x000fc800078e00ff */
[----:B------:R-:W-:Y:S01]  /*8eb0*/  IMAD.X R9, RZ, RZ, RZ, P0 ;  /* 0x000000ffff097224 */ /* 0x000fe200000e06ff */
[----:B------:R-:W-:Y:S01]  /*8ec0*/  IADD3 RZ, P0, R5, R6, RZ ;  /* 0x0000000605ff7210 */ /* 0x000fe20007f1e0ff */
[----:B------:R-:W-:-:S04]  /*8ed0*/  IMAD.MOV.U32 R8, RZ, RZ, R7 ;  /* 0x000000ffff087224 */ /* 0x000fc800078e0007 */
[----:B------:R-:W-:-:S08]  /*8ee0*/  IMAD.WIDE.U32.X R8, R13, R11, R8, P0 ;  /* 0x0000000b0d087225 */ /* 0x000fd000000e0408 */
.L_x_169:
[-CC-:B------:R-:W-:Y:S01]  /*8ef0*/  SHF.R.U64 R19, R8, R0.reuse, R9.reuse ;  /* 0x0000000008137219 */ /* 0x180fe20000001209 */
[----:B------:R-:W0:Y:S01]  /*8f00*/  LDC.64 R26, c[0x0][0x840] ;  /* 0x00021000ff1a7b82 */ /* 0x000e220000000a00 */
[----:B------:R-:W-:Y:S01]  /*8f10*/  SHF.R.U32.HI R0, RZ, R0, R9 ;  /* 0x00000000ff007219 */ /* 0x000fe20000011609 */
[----:B------:R-:W-:Y:S01]  /*8f20*/  ULDC UR4, c[0x0][0x150] ;  /* 0x0000540000047ab9 */ /* 0x000fe20000000800 */
[----:B------:R-:W-:Y:S02]  /*8f30*/  IADD3 R3, P0, RZ, -R19, RZ ;  /* 0x80000013ff037210 */ /* 0x000fe40007f1e0ff */
[----:B--234-:R-:W-:-:S03]  /*8f40*/  I2FP.F32.U32 R7, R12 ;  /* 0x0000000c00077245 */ /* 0x01cfc60000201000 */
[----:B------:R-:W1:Y:S01]  /*8f50*/  LDC R6, c[0x0][0x818] ;  /* 0x00020600ff067b82 */ /* 0x000e620000000800 */
[----:B------:R-:W-:Y:S02]  /*8f60*/  IMAD.X R5, RZ, RZ, ~R0, P0 ;  /* 0x000000ffff057224 */ /* 0x000fe400000e0e00 */
[----:B------:R-:W-:Y:S01]  /*8f70*/  FMUL R7, R7, UR4 ;  /* 0x0000000407077c20 */ /* 0x000fe20008400000 */
[----:B------:R-:W-:Y:S01]  /*8f80*/  ULDC UR4, c[0x0][0x154] ;  /* 0x0000550000047ab9 */ /* 0x000fe20000000800 */
[-C--:B------:R-:W-:Y:S02]  /*8f90*/  IMAD R0, R5, R14.reuse, RZ ;  /* 0x0000000e05007224 */ /* 0x080fe400078e02ff */
[C---:B------:R-:W-:Y:S01]  /*8fa0*/  IMAD.WIDE.U32 R4, R3.reuse, R14, R16 ;  /* 0x0000000e03047225 */ /* 0x040fe200078e0010 */
[----:B------:R-:W2:Y:S01]  /*8fb0*/  LDC R11, c[0x0][0x808] ;  /* 0x00020200ff0b7b82 */ /* 0x000ea20000000800 */
[----:B------:R-:W3:Y:S02]  /*8fc0*/  F2I.U32.TRUNC.NTZ R7, R7 ;  /* 0x0000000700077305 */ /* 0x000ee4000020f000 */
[----:B------:R-:W-:-:S04]  /*8fd0*/  IMAD R3, R3, R15, R0 ;  /* 0x0000000f03037224 */ /* 0x000fc800078e0200 */
[----:B------:R-:W-:Y:S01]  /*8fe0*/  IMAD.IADD R3, R5, 0x1, R3 ;  /* 0x0000000105037824 */ /* 0x000fe200078e0203 */
[----:B------:R-:W4:Y:S01]  /*8ff0*/  LDC R8, c[0x0][0x858] ;  /* 0x00021600ff087b82 */ /* 0x000f220000000800 */
[----:B------:R-:W-:Y:S02]  /*9000*/  I2FP.F32.U32 R5, R18 ;  /* 0x0000001200057245 */ /* 0x000fe40000201000 */
[----:B0-----:R-:W-:-:S04]  /*9010*/  ISETP.NE.U32.AND P0, PT, R26, RZ, PT ;  /* 0x000000ff1a00720c */ /* 0x001fc80003f05070 */
[----:B------:R-:W-:Y:S01]  /*9020*/  ISETP.NE.AND.EX P0, PT, R27, RZ, PT, P0 ;  /* 0x000000ff1b00720c */ /* 0x000fe20003f05300 */
[----:B------:R-:W0:Y:S01]  /*9030*/  LDC R9, c[0x0][0x144] ;  /* 0x00005100ff097b82 */ /* 0x000e220000000800 */
[-C--:B-1----:R-:W-:Y:S01]  /*9040*/  SHF.R.U32.HI R0, RZ, R6.reuse, R3 ;  /* 0x00000006ff007219 */ /* 0x082fe20000011603 */
[----:B---3--:R-:W-:Y:S01]  /*9050*/  IMAD.MOV R7, RZ, RZ, -R7 ;  /* 0x000000ffff077224 */ /* 0x008fe200078e0a07 */
[----:B------:R-:W-:Y:S01]  /*9060*/  SHF.R.U64 R13, R4, R6, R3 ;  /* 0x00000006040d7219 */ /* 0x000fe20000001203 */
[----:B------:R-:W-:-:S04]  /*9070*/  FMUL R6, R5, UR4 ;  /* 0x0000000405067c20 */ /* 0x000fc80008400000 */
[----:B------:R-:W1:Y:S01]  /*9080*/  LDC R21, c[0x0][0x148] ;  /* 0x00005200ff157b82 */ /* 0x000e620000000800 */
[-CC-:B--2---:R-:W-:Y:S02]  /*9090*/  SHF.R.U64 R10, R13, R11.reuse, R0.reuse ;  /* 0x0000000b0d0a7219 */ /* 0x184fe40000001200 */
[----:B------:R-:W-:Y:S02]  /*90a0*/  SHF.R.U32.HI R3, RZ, R11, R0 ;  /* 0x0000000bff037219 */ /* 0x000fe40000011600 */
[----:B------:R2:W3:Y:S03]  /*90b0*/  F2I.U32.TRUNC.NTZ R0, R6 ;  /* 0x0000000600007305 */ /* 0x0004e6000020f000 */
[----:B------:R-:W1:Y:S01]  /*90c0*/  LDC R14, c[0x0][0x848] ;  /* 0x00021200ff0e7b82 */ /* 0x000e620000000800 */
[-CC-:B----4-:R-:W-:Y:S02]  /*90d0*/  SHF.R.U64 R15, R10, R8.reuse, R3.reuse ;  /* 0x000000080a0f7219 */ /* 0x190fe40000001203 */
[----:B------:R-:W-:-:S03]  /*90e0*/  SHF.R.U32.HI R5, RZ, R8, R3 ;  /* 0x00000008ff057219 */ /* 0x000fc60000011603 */
[----:B------:R-:W-:Y:S02]  /*90f0*/  IMAD.MOV.U32 R4, RZ, RZ, R15 ;  /* 0x000000ffff047224 */ /* 0x000fe400078e000f */
[----:B------:R-:W4:Y:S01]  /*9100*/  LDC R20, c[0x0][0x838] ;  /* 0x00020e00ff147b82 */ /* 0x000f220000000800 */
[----:B0-----:R-:W-:-:S07]  /*9110*/  IMAD R25, R9, R7, R12 ;  /* 0x0000000709197224 */ /* 0x001fce00078e020c */
[----:B------:R-:W0:Y:S08]  /*9120*/  LDC R24, c[0x0][0x810] ;  /* 0x00020400ff187b82 */ /* 0x000e300000000800 */
[----:B------:R-:W0:Y:S01]  /*9130*/  LDC R28, c[0x0][0x800] ;  /* 0x00020000ff1c7b82 */ /* 0x000e220000000800 */
[----:B--23--:R-:W-:Y:S05]  /*9140*/  @!P0 BRA `(.L_x_170) ;  /* 0x0000000000288947 */ /* 0x00cfea0003800000 */
[----:B------:R-:W2:Y:S02]  /*9150*/  LDC R4, c[0x0][0x84c] ;  /* 0x00021300ff047b82 */ /* 0x000ea40000000800 */
[----:B--2---:R-:W-:-:S05]  /*9160*/  IADD3 R3, P0, R15, R4, RZ ;  /* 0x000000040f037210 */ /* 0x004fca0007f1e0ff */
        /* <DEDUP_REMOVED lines=8> */
.L_x_170:
[----:B------:R-:W-:Y:S02]  /*91f0*/  ISETP.NE.AND P0, PT, R2, 0x1, PT ;  /* 0x000000010200780c */ /* 0x000fe40003f05270 */
[----:B-1----:R-:W-:Y:S01]  /*9200*/  SHF.R.U64 R3, R4, R14, R5 ;  /* 0x0000000e04037219 */ /* 0x002fe20000001205 */
[----:B------:R-:W-:Y:S01]  /*9210*/  IMAD.MOV R5, RZ, RZ, -R0 ;  /* 0x000000ffff057224 */ /* 0x000fe200078e0a00 */
[----:B------:R-:W-:-:S03]  /*9220*/  LOP3.LUT R0, R10, R107, RZ, 0xc0, !PT ;  /* 0x0000006b0a007212 */ /* 0x000fc600078ec0ff */
[----:B------:R-:W-:Y:S02]  /*9230*/  IMAD.MOV R4, RZ, RZ, -R3 ;  /* 0x000000ffff047224 */ /* 0x000fe400078e0a03 */
[----:B------:R-:W-:Y:S01]  /*9240*/  IMAD R22, R103, R3, R0 ;  /* 0x0000000367167224 */ /* 0x000fe200078e0200 */
[----:B------:R-:W-:Y:S01]  /*9250*/  LOP3.LUT R3, R13, R106, RZ, 0xc0, !PT ;  /* 0x0000006a0d037212 */ /* 0x000fe200078ec0ff */
[----:B----4-:R-:W-:Y:S02]  /*9260*/  IMAD R0, R4, R20, R15 ;  /* 0x0000001404007224 */ /* 0x010fe400078e020f */
[----:B------:R-:W-:Y:S02]  /*9270*/  @P0 IMAD R25, R21, R5, R18 ;  /* 0x0000000515190224 */ /* 0x000fe400078e0212 */
[----:B0-----:R-:W-:Y:S02]  /*9280*/  IMAD R3, R0, R28, R3 ;  /* 0x0000001c00037224 */ /* 0x001fe400078e0203 */
[----:B------:R-:W-:-:S02]  /*9290*/  IMAD R22, R22, R24, R25 ;  /* 0x0000001816167224 */ /* 0x000fc400078e0219 */
[----:B------:R-:W-:-:S03]  /*92a0*/  IMAD.MOV.U32 R4, RZ, RZ, 0x1 ;  /* 0x00000001ff047424 */ /* 0x000fc600078e00ff */
[----:B------:R-:W-:Y:S02]  /*92b0*/  SEL R18, R3, R22, !P0 ;  /* 0x0000001603127207 */ /* 0x000fe40004000000 */
[----:B------:R-:W-:Y:S02]  /*92c0*/  PRMT R0, R4, 0x7610, R0 ;  /* 0x0000761004007816 */ /* 0x000fe40000000000 */
[----:B------:R-:W-:-:S07]  /*92d0*/  SEL R22, R22, R3, !P0 ;  /* 0x0000000316167207 */ /* 0x000fce0004000000 */
.L_x_168:
[----:B------:R-:W-:Y:S01]  /*92e0*/  LOP3.LUT P0, RZ, R0, 0xff, RZ, 0xc0, !PT ;  /* 0x000000ff00ff7812 */ /* 0x000fe2000780c0ff */
[----:B------:R-:W-:Y:S01]  /*92f0*/  UIMAD.WIDE.U32 UR4, UR49, -0x33333333, URZ ;  /* 0xcccccccd310478a5 */ /* 0x000fe2000f8e003f */
[----:B------:R-:W-:-:S03]  /*9300*/  LOP3.LUT R111, R111, 0x1, RZ, 0x3c, !PT ;  /* 0x000000016f6f7812 */ /* 0x000fc600078e3cff */
[----:B------:R-:W-:-:S04]  /*9310*/  USHF.R.U32.HI UR4, URZ, 0x2, UR5 ;  /* 0x000000023f047899 */ /* 0x000fc80008011605 */
[----:B------:R-:W-:-:S04]  /*9320*/  UIMAD UR49, UR4, -0x5, UR49 ;  /* 0xfffffffb043178a4 */ /* 0x000fc8000f8e0231 */
[----:B------:R-:W-:Y:S08]  /*9330*/  @P0 BRA `(.L_x_171) ;  /* 0xffffff8000b80947 */ /* 0x000ff0000383ffff */
[----:B------:R-:W-:Y:S05]  /*9340*/  EXIT ;  /* 0x000000000000794d */ /* 0x000fea0003800000 */
.L_x_13:
[----:B------:R-:W-:-:S08]  /*9350*/  ISETP.NE.AND P0, PT, RZ, UR4, PT ;  /* 0x00000004ff007c0c */ /* 0x000fd0000bf05270 */
[----:B------:R-:W0:-:S00]  /*9360*/  USETMAXREG.DEALLOC.CTAPOOL 0x28 ;  /* 0x00000028000079c8 */ /* 0x000e0000080e0500 */
[----:B------:R-:W-:Y:S05]  /*9370*/  @P0 EXIT ;  /* 0x000000000000094d */ /* 0x000fea0003800000 */
[----:B0-----:R-:W-:Y:S01]  /*9380*/  LOP3.LUT P0, RZ, R3, 0xff, RZ, 0xc0, !PT ;  /* 0x000000ff03ff7812 */ /* 0x001fe2000780c0ff */
[----:B------:R-:W-:Y:S02]  /*9390*/  IMAD.MOV.U32 R24, RZ, RZ, 0x1 ;  /* 0x00000001ff187424 */ /* 0x000fe400078e00ff */
[----:B------:R-:W-:-:S10]  /*93a0*/  IMAD.MOV.U32 R25, RZ, RZ, RZ ;  /* 0x000000ffff197224 */ /* 0x000fd400078e00ff */
[----:B------:R-:W-:Y:S05]  /*93b0*/  @!P0 BRA `(.L_x_172) ;  /* 0x0000000c00e08947 */ /* 0x000fea0003800000 */
[----:B------:R-:W-:Y:S01]  /*93c0*/  LOP3.LUT P0, RZ, R0, 0x1f, RZ, 0xc0, !PT ;  /* 0x0000001f00ff7812 */ /* 0x000fe2000780c0ff */
[----:B------:R-:W-:Y:S01]  /*93d0*/  ULDC UR40, c[0x0][0x858] ;  /* 0x0002160000287ab9 */ /* 0x000fe20000000800 */
[C---:B------:R-:W-:Y:S01]  /*93e0*/  ISETP.NE.AND P1, PT, R23.reuse, RZ, PT ;  /* 0x000000ff1700720c */ /* 0x040fe20003f25270 */
[----:B------:R-:W-:Y:S01]  /*93f0*/  UMOV UR4, 0xffffffff ;  /* 0xffffffff00047882 */ /* 0x000fe20000000000 */
[----:B------:R-:W-:Y:S01]  /*9400*/  ISETP.NE.OR P0, PT, R23, RZ, !P0 ;  /* 0x000000ff1700720c */ /* 0x000fe20004705670 */
[----:B------:R-:W-:Y:S01]  /*9410*/  BSSY B6, `(.L_x_172) ;  /* 0x00000f2000067945 */ /* 0x000fe20003800000 */
[----:B------:R-:W-:Y:S01]  /*9420*/  USHF.L.U32 UR4, UR4, UR40, URZ ;  /* 0x0000002804047299 */ /* 0x000fe2000800063f */
[----:B------:R-:W-:Y:S01]  /*9430*/  P2R R0, PR, RZ, 0x2 ;  /* 0x00000002ff007803 */ /* 0x000fe20000000000 */
[----:B------:R-:W-:Y:S01]  /*9440*/  IMAD.MOV.U32 R26, RZ, RZ, 0x1 ;  /* 0x00000001ff1a7424 */ /* 0x000fe200078e00ff */
[----:B------:R-:W-:Y:S01]  /*9450*/  P2R R28, PR, RZ, 0x1 ;  /* 0x00000001ff1c7803 */ /* 0x000fe20000000000 */
[----:B------:R-:W-:Y:S01]  /*9460*/  IMAD.MOV.U32 R25, RZ, RZ, RZ ;  /* 0x000000ffff197224 */ /* 0x000fe200078e00ff */
[----:B------:R-:W-:Y:S01]  /*9470*/  ULDC UR41, c[0x0][0x800] ;  /* 0x0002000000297ab9 */ /* 0x000fe20000000800 */
[----:B------:R-:W-:Y:S01]  /*9480*/  IMAD.MOV.U32 R24, RZ, RZ, 0x1 ;  /* 0x00000001ff187424 */ /* 0x000fe200078e00ff */
[----:B------:R-:W-:Y:S01]  /*9490*/  UMOV UR5, 0x1 ;  /* 0x0000000100057882 */ /* 0x000fe20000000000 */
[----:B------:R-:W-:-:S02]  /*94a0*/  UIADD3 UR43, UR38, 0x1, URZ ;  /* 0x00000001262b7890 */ /* 0x000fc4000fffe03f */
[----:B------:R-:W-:Y:S02]  /*94b0*/  ULOP3.LUT UR42, UR39, 0x2, URZ, 0xfc, !UPT ;  /* 0x00000002272a7892 */ /* 0x000fe4000f8efc3f */
[----:B------:R-:W-:Y:S02]  /*94c0*/  UIADD3 UR41, UR41, -0x1, URZ ;  /* 0xffffffff29297890 */ /* 0x000fe4000fffe03f */
[----:B------:R-:W-:Y:S02]  /*94d0*/  USHF.L.U32 UR40, UR5, UR40, URZ ;  /* 0x0000002805287299 */ /* 0x000fe4000800063f */
[----:B------:R-:W-:Y:S01]  /*94e0*/  ULOP3.LUT UR36, URZ, UR4, URZ, 0x33, !UPT ;  /* 0x000000043f247292 */ /* 0x000fe2000f8e333f */
[----:B------:R-:W-:-:S11]  /*94f0*/  ULDC.64 UR44, c[0x0][0x198] ;  /* 0x00006600002c7ab9 */ /* 0x000fd60000000a00 */
.L_x_189:
[----:B------:R-:W0:Y:S01]  /*9500*/  S2R R0, SR_CgaCtaId ;  /* 0x0000000000007919 */ /* 0x000e220000008800 */
[----:B------:R-:W-:-:S04]  /*9510*/  MOV R27, 0x400 ;  /* 0x00000400001b7802 */ /* 0x000fc80000000f00 */
[----:B0-----:R-:W-:-:S05]  /*9520*/  LEA R27, R0, R27, 0x18 ;  /* 0x0000001b001b7211 */ /* 0x001fca00078ec0ff */
[----:B------:R-:W-:-:S05]  /*9530*/  VIADD R0, R27, 0x800 ;  /* 0x000008001b007836 */ /* 0x000fca0000000000 */
[----:B------:R-:W-:-:S13]  /*9540*/  LOP3.LUT P0, RZ, R0, 0x3ff, RZ, 0xc0, !PT ;  /* 0x000003ff00ff7812 */ /* 0x000fda000780c0ff */
[----:B------:R-:W-:Y:S05]  /*9550*/  @!P0 BRA `(.L_x_173) ;  /* 0x0000000000408947 */ /* 0x000fea0003800000 */
[----:B------:R-:W-:Y:S01]  /*9560*/  MOV R14, 0x0 ;  /* 0x00000000000e7802 */ /* 0x000fe20000000f00 */
[----:B------:R-:W-:Y:S01]  /*9570*/  ULDC.64 UR4, c[0x4][0x70] ;  /* 0x01001c0000047ab9 */ /* 0x000fe20000000a00 */
[----:B------:R-:W-:Y:S01]  /*9580*/  ULDC.64 UR6, c[0x4][0x8] ;  /* 0x0100020000067ab9 */ /* 0x000fe20000000a00 */
[----:B------:R-:W-:Y:S02]  /*9590*/  IMAD.U32 R4, RZ, RZ, UR4 ;  /* 0x00000004ff047e24 */ /* 0x000fe4000f8e00ff */
[----:B------:R-:W-:Y:S01]  /*95a0*/  IMAD.U32 R5, RZ, RZ, UR5 ;  /* 0x00000005ff057e24 */ /* 0x000fe2000f8e00ff */
[----:B------:R-:W0:Y:S01]  /*95b0*/  LDC.64 R14, c[0x4][R14] ;  /* 0x010000000e0e7b82 */ /* 0x000e220000000a00 */
[----:B------:R-:W-:Y:S01]  /*95c0*/  ULDC.64 UR4, c[0x4][0x78] ;  /* 0x01001e0000047ab9 */ /* 0x000fe20000000a00 */
[----:B------:R-:W-:Y:S02]  /*95d0*/  IMAD.U32 R10, RZ, RZ, UR6 ;  /* 0x00000006ff0a7e24 */ /* 0x000fe4000f8e00ff */
[----:B------:R-:W-:-:S02]  /*95e0*/  IMAD.U32 R6, RZ, RZ, UR4 ;  /* 0x00000004ff067e24 */ /* 0x000fc4000f8e00ff */
[----:B------:R-:W-:Y:S02]  /*95f0*/  IMAD.U32 R7, RZ, RZ, UR5 ;  /* 0x00000005ff077e24 */ /* 0x000fe4000f8e00ff */
[----:B------:R-:W-:Y:S02]  /*9600*/  IMAD.U32 R11, RZ, RZ, UR7 ;  /* 0x00000007ff0b7e24 */ /* 0x000fe4000f8e00ff */
[----:B------:R-:W-:Y:S02]  /*9610*/  IMAD.MOV.U32 R8, RZ, RZ, 0x70 ;  /* 0x00000070ff087424 */ /* 0x000fe400078e00ff */
[----:B------:R-:W-:Y:S02]  /*9620*/  IMAD.MOV.U32 R12, RZ, RZ, 0x1 ;  /* 0x00000001ff0c7424 */ /* 0x000fe400078e00ff */
[----:B------:R-:W-:-:S07]  /*9630*/  IMAD.MOV.U32 R13, RZ, RZ, RZ ;  /* 0x000000ffff0d7224 */ /* 0x000fce00078e00ff */
[----:B------:R-:W-:-:S07]  /*9640*/  LEPC R20, `(.L_x_173) ;  /* 0x000000001014794e */ /* 0x000fce0000000000 */
[----:B0----5:R-:W-:Y:S05]  /*9650*/  CALL.ABS.NOINC R14 ;  /* 0x000000000e007343 */ /* 0x021fea0003c00000 */
.L_x_173:
        /* <DEDUP_REMOVED lines=19> */
.L_x_174:
[----:B------:R-:W0:Y:S02]  /*9790*/  LDC R0, c[0x0][0x28c] ;  /* 0x0000a300ff007b82 */ /* 0x000e240000000800 */
[----:B0-----:R-:W-:-:S13]  /*97a0*/  ISETP.GE.AND P0, PT, R0, 0x1, PT ;  /* 0x000000010000780c */ /* 0x001fda0003f06270 */
[----:B------:R-:W-:Y:S05]  /*97b0*/  @!P0 BRA `(.L_x_175) ;  /* 0x0000000400208947 */ /* 0x000fea0003800000 */
[----:B------:R-:W-:Y:S01]  /*97c0*/  BSSY B0, `(.L_x_175) ;  /* 0x0000047000007945 */ /* 0x000fe20003800000 */
[----:B------:R-:W-:Y:S02]  /*97d0*/  IMAD.SHL.U32 R18, R18, 0x80, RZ ;  /* 0x0000008012127824 */ /* 0x000fe400078e00ff */
[----:B------:R-:W-:Y:S02]  /*97e0*/  IMAD.SHL.U32 R22, R22, 0x40, RZ ;  /* 0x0000004016167824 */ /* 0x000fe400078e00ff */
[----:B------:R-:W-:Y:S02]  /*97f0*/  IMAD.MOV.U32 R7, RZ, RZ, RZ ;  /* 0x000000ffff077224 */ /* 0x000fe400078e00ff */
[----:B------:R-:W-:Y:S02]  /*9800*/  IMAD.U32 R8, RZ, RZ, UR43 ;  /* 0x0000002bff087e24 */ /* 0x000fe4000f8e00ff */
[----:B------:R-:W-:Y:S02]  /*9810*/  IMAD.MOV.U32 R0, RZ, RZ, R24 ;  /* 0x000000ffff007224 */ /* 0x000fe400078e0018 */
[----:B------:R-:W-:-:S07]  /*9820*/  IMAD.MOV.U32 R4, RZ, RZ, R25 ;  /* 0x000000ffff047224 */ /* 0x000fce00078e0019 */
.L_x_184:
[----:B------:R-:W-:Y:S01]  /*9830*/  IMAD R6, R4, 0x8, R27 ;  /* 0x0000000804067824 */ /* 0x000fe200078e021b */
[----:B------:R-:W-:Y:S01]  /*9840*/  SHF.L.U32 R3, R0, 0x1f, RZ ;  /* 0x0000001f00037819 */ /* 0x000fe200000006ff */
[----:B------:R-:W-:Y:S01]  /*9850*/  BSSY B1, `(.L_x_176) ;  /* 0x0000005000017945 */ /* 0x000fe20003800000 */
[----:B------:R-:W-:Y:S02]  /*9860*/  ISETP.NE.AND P1, PT, R23, RZ, PT ;  /* 0x000000ff1700720c */ /* 0x000fe40003f25270 */
[----:B------:R-:W0:Y:S11]  /*9870*/  SYNCS.PHASECHK.TRANS64.TRYWAIT P0, [R6+URZ+0x28], R3 ;  /* 0x00002803060075a7 */ /* 0x000e36000800017f */
[----:B------:R-:W1:Y:S01]  /*9880*/  @!P1 LDC R5, c[0x0][0x70c] ;  /* 0x0001c300ff059b82 */ /* 0x000e620000000800 */
[----:B0-----:R-:W-:Y:S05]  /*9890*/  @!P0 BRA `(.L_x_177) ;  /* 0x0000001000188947 */ /* 0x001fea0003800000 */
.L_x_203:
[----:B------:R-:W-:Y:S05]  /*98a0*/  BSYNC B1 ;  /* 0x0000000000017941 */ /* 0x000fea0003800000 */
.L_x_176:
[----:B------:R-:W-:Y:S01]  /*98b0*/  ISETP.NE.AND P0, PT, R23, RZ, PT ;  /* 0x000000ff1700720c */ /* 0x000fe20003f05270 */
[----:B------:R-:W-:-:S04]  /*98c0*/  UPRMT UR4, UR42, 0x9910, URZ ;  /* 0x000099102a047896 */ /* 0x000fc8000800003f */
[----:B------:R-:W-:-:S08]  /*98d0*/  UISETP.NE.AND UP0, UPT, UR4, 0x2, UPT ;  /* 0x000000020400788c */ /* 0x000fd0000bf05270 */
[----:B-1----:R1:W-:Y:S01]  /*98e0*/  @!P0 SYNCS.ARRIVE.TRANS64 RZ, [R6+URZ], R5 ;  /* 0x0000000506ff89a7 */ /* 0x0023e2000800003f */
[----:B------:R-:W-:-:S13]  /*98f0*/  PLOP3.LUT P0, PT, PT, PT, UP0, 0x80, 0x0 ;  /* 0x000000000000781c */ /* 0x000fda0003f0f008 */
[----:B-1----:R-:W-:Y:S05]  /*9900*/  @P0 BRA `(.L_x_178) ;  /* 0x0000000000040947 */ /* 0x002fea0003800000 */
[----:B------:R-:W-:Y:S01]  /*9910*/  BPT.TRAP 0x1 ;  /* 0x000000040000795c */ /* 0x000fe20000300000 */
.L_x_178:
[----:B------:R-:W-:Y:S01]  /*9920*/  ISETP.NE.AND P0, PT, R28, RZ, PT ;  /* 0x000000ff1c00720c */ /* 0x000fe20003f05270 */
[----:B------:R-:W-:-:S12]  /*9930*/  BSSY B1, `(.L_x_179) ;  /* 0x0000003000017945 */ /* 0x000fd80003800000 */
[----:B------:R-:W-:Y:S05]  /*9940*/  @P0 BRA `(.L_x_180) ;  /* 0x0000000000040947 */ /* 0x000fea0003800000 */
[----:B------:R-:W-:Y:S01]  /*9950*/  BPT.TRAP 0x1 ;  /* 0x000000040000795c */ /* 0x000fe20000300000 */
.L_x_180:
[----:B------:R-:W-:Y:S05]  /*9960*/  BSYNC B1 ;  /* 0x0000000000017941 */ /* 0x000fea0003800000 */
.L_x_179:
[----:B------:R-:W-:-:S03]  /*9970*/  UMOV UR4, 0xffffffff ;  /* 0xffffffff00047882 */ /* 0x000fc60000000000 */
[----:B------:R-:W-:Y:S05]  /*9980*/  BRA.DIV UR4, `(.L_x_181) ;  /* 0x0000000e04f07947 */ /* 0x000fea000b800000 */
[----:B------:R-:W-:-:S13]  /*9990*/  ELECT P6, URZ, PT ;  /* 0x00000000003f782f */ /* 0x000fda00038c0000 */
.L_x_206:
[----:B------:R-:W-:Y:S04]  /*99a0*/  BSSY B1, `(.L_x_182) ;  /* 0x000001f000017945 */ /* 0x000fe80003800000 */
[----:B------:R-:W-:Y:S05]  /*99b0*/  @!P6 BRA `(.L_x_183) ;  /* 0x000000000074e947 */ /* 0x000fea0003800000 */
[C-C-:B0-----:R-:W-:Y:S01]  /*99c0*/  IMAD R3, R4.reuse, 0x2000, R27.reuse ;  /* 0x0000200004037824 */ /* 0x141fe200078e021b */
[----:B------:R-:W-:Y:S01]  /*99d0*/  R2UR UR26, R7 ;  /* 0x00000000071a72ca */ /* 0x000fe200000e0000 */
[----:B------:R-:W-:Y:S01]  /*99e0*/  IMAD R5, R4, 0x8000, R27 ;  /* 0x0000800004057824 */ /* 0x000fe200078e021b */
[----:B------:R-:W-:Y:S01]  /*99f0*/  R2UR UR25, R6 ;  /* 0x00000000061972ca */ /* 0x000fe200000e0000 */
[----:B------:R-:W-:Y:S01]  /*9a00*/  UIADD3 UR4, UP0, UR44, 0xf0, URZ ;  /* 0x000000f02c047890 */ /* 0x000fe2000ff1e03f */
[----:B------:R-:W-:Y:S01]  /*9a10*/  R2UR UR24, R3 ;  /* 0x00000000031872ca */ /* 0x000fe200000e0000 */
[----:B------:R-:W-:Y:S01]  /*9a20*/  UIADD3 UR14, UP1, UR44, 0x1f0, URZ ;  /* 0x000001f02c0e7890 */ /* 0x000fe2000ff3e03f */
[----:B------:R-:W-:Y:S01]  /*9a30*/  R2UR UR8, R5 ;  /* 0x00000000050872ca */ /* 0x000fe200000e0000 */
[----:B------:R-:W-:Y:S01]  /*9a40*/  UIADD3.X UR5, URZ, UR45, URZ, UP0, !UPT ;  /* 0x0000002d3f057290 */ /* 0x000fe200087fe43f */
[----:B------:R-:W-:Y:S01]  /*9a50*/  R2UR UR28, R19 ;  /* 0x00000000131c72ca */ /* 0x000fe200000e0000 */
[----:B------:R-:W-:Y:S01]  /*9a60*/  UIADD3.X UR15, URZ, UR45, URZ, UP1, !UPT ;  /* 0x0000002d3f0f7290 */ /* 0x000fe20008ffe43f */
[----:B------:R-:W-:Y:S01]  /*9a70*/  R2UR UR27, R22 ;  /* 0x00000000161b72ca */ /* 0x000fe200000e0000 */
[----:B------:R-:W-:Y:S01]  /*9a80*/  UMOV UR6, 0x0 ;  /* 0x0000000000067882 */ /* 0x000fe20000000000 */
[----:B------:R-:W-:Y:S01]  /*9a90*/  R2UR UR19, R18 ;  /* 0x00000000121372ca */ /* 0x000fe200000e0000 */
[----:B------:R-:W-:Y:S01]  /*9aa0*/  UIADD3 UR10, UR26, 0x40, URZ ;  /* 0x000000401a0a7890 */ /* 0x000fe2000fffe03f */
[----:B------:R-:W-:Y:S01]  /*9ab0*/  UMOV UR7, 0x10000000 ;  /* 0x1000000000077882 */ /* 0x000fe20000000000 */
[----:B------:R-:W-:-:S02]  /*9ac0*/  UMOV UR17, UR25 ;  /* 0x0000001900117c82 */ /* 0x000fc40008000000 */
[----:B------:R-:W-:Y:S02]  /*9ad0*/  UIADD3 UR24, UR24, 0x800, URZ ;  /* 0x0000080018187890 */ /* 0x000fe4000fffe03f */
[----:B------:R-:W-:Y:S02]  /*9ae0*/  UIADD3 UR16, UR8, 0xa800, URZ ;  /* 0x0000a80008107890 */ /* 0x000fe4000fffe03f */
[----:B------:R-:W-:Y:S01]  /*9af0*/  UIADD3 UR8, UR8, 0xe800, URZ ;  /* 0x0000e80008087890 */ /* 0x000fe2000fffe03f */
[----:B------:R-:W-:Y:S01]  /*9b00*/  UMOV UR18, UR26 ;  /* 0x0000001a00127c82 */ /* 0x000fe20008000000 */
[----:B------:R-:W-:Y:S01]  /*9b10*/  UMOV UR20, UR28 ;  /* 0x0000001c00147c82 */ /* 0x000fe20008000000 */
[----:B------:R-:W-:Y:S02]  /*9b20*/  UMOV UR9, UR25 ;  /* 0x0000001900097c82 */ /* 0x000fe40008000000 */
[----:B------:R1:W-:Y:S01]  /*9b30*/  UTMALDG.3D [UR24], [UR4], desc[UR6] ;  /* 0x00000618040075b4 */ /* 0x0003e20008011000 */
[----:B------:R-:W-:Y:S01]  /*9b40*/  UMOV UR12, UR28 ;  /* 0x0000001c000c7c82 */ /* 0x000fe20008000000 */
[----:B------:R-:W-:Y:S01]  /*9b50*/  UMOV UR11, UR19 ;  /* 0x00000013000b7c82 */ /* 0x000fe20008000000 */
[----:B------:R1:W-:Y:S01]  /*9b60*/  UTMALDG.3D [UR16], [UR14], desc[UR6] ;  /* 0x000006100e0075b4 */ /* 0x0003e20008011000 */
[----:B------:R1:W-:Y:S02]  /*9b70*/  UTMALDG.3D [UR8], [UR14], desc[UR6] ;  /* 0x000006080e0075b4 */ /* 0x0003e40008011000 */
[----:B-1----:R-:W-:Y:S01]  /*9b80*/  NOP ;  /* 0x0000000000007918 */ /* 0x002fe20000000000 */
.L_x_183:
[----:B------:R-:W-:Y:S05]  /*9b90*/  BSYNC B1 ;  /* 0x0000000000017941 */ /* 0x000fea0003800000 */
.L_x_182:
[----:B------:R-:W-:Y:S02]  /*9ba0*/  VIADD R8, R8, 0xffffffff ;  /* 0xffffffff08087836 */ /* 0x000fe40000000000 */
[----:B------:R-:W-:Y:S02]  /*9bb0*/  VIADD R4, R4, 0x1 ;  /* 0x0000000104047836 */ /* 0x000fe40000000000 */
[----:B------:R-:W-:Y:S01]  /*9bc0*/  VIADD R7, R7, 0x80 ;  /* 0x0000008007077836 */ /* 0x000fe20000000000 */
[----:B------:R-:W-:Y:S02]  /*9bd0*/  ISETP.GT.AND P1, PT, R8, 0x1, PT ;  /* 0x000000010800780c */ /* 0x000fe40003f24270 */
[----:B------:R-:W-:-:S04]  /*9be0*/  ISETP.NE.AND P0, PT, R4, 0x5, PT ;  /* 0x000000050400780c */ /* 0x000fc80003f05270 */
[----:B0-----:R-:W-:Y:S02]  /*9bf0*/  SEL R3, RZ, 0x1, P0 ;  /* 0x00000001ff037807 */ /* 0x001fe40000000000 */
[----:B------:R-:W-:Y:S02]  /*9c00*/  SEL R4, R4, RZ, P0 ;  /* 0x000000ff04047207 */ /* 0x000fe40000000000 */
[----:B------:R-:W-:-:S03]  /*9c10*/  LOP3.LUT R0, R0, R3, RZ, 0x3c, !PT ;  /* 0x0000000300007212 */ /* 0x000fc600078e3cff */
[----:B------:R-:W-:Y:S05]  /*9c20*/  @P1 BRA `(.L_x_184) ;  /* 0xfffffffc00001947 */ /* 0x000fea000383ffff */
[----:B------:R-:W-:Y:S05]  /*9c30*/  BSYNC B0 ;  /* 0x0000000000007941 */ /* 0x000fea0003800000 */
.L_x_175:
[----:B------:R-:W-:Y:S01]  /*9c40*/  VIADD R0, R25, UR38 ;  /* 0x0000002619007c36 */ /* 0x000fe20008000000 */
[----:B------:R-:W-:Y:S01]  /*9c50*/  LOP3.LUT P1, RZ, R26, 0xff, RZ, 0xc0, !PT ;  /* 0x000000ff1aff7812 */ /* 0x000fe2000782c0ff */
[----:B------:R-:W-:Y:S01]  /*9c60*/  IMAD.U32 R3, RZ, RZ, UR38 ;  /* 0x00000026ff037e24 */ /* 0x000fe2000f8e00ff */
[----:B------:R-:W-:Y:S01]  /*9c70*/  IADD3 R16, P2, R16, UR50, RZ ;  /* 0x0000003210107c10 */ /* 0x000fe2000ff5e0ff */
[----:B------:R-:W-:Y:S01]  /*9c80*/  ULDC.64 UR4, c[0x0][0x850] ;  /* 0x0002140000047ab9 */ /* 0x000fe20000000a00 */
[C---:B------:R-:W-:Y:S01]  /*9c90*/  ISETP.GT.U32.AND P0, PT, R0.reuse, 0x4, PT ;  /* 0x000000040000780c */ /* 0x040fe20003f04070 */
[----:B------:R-:W-:Y:S01]  /*9ca0*/  UISETP.GE.U32.AND UP0, UPT, UR38, 0x5, UPT ;  /* 0x000000052600788c */ /* 0x000fe2000bf06070 */
[----:B------:R-:W-:Y:S01]  /*9cb0*/  IADD3.X R17, R17, UR37, RZ, P2, !PT ;  /* 0x0000002511117c10 */ /* 0x000fe200097fe4ff */
[----:B------:R-:W-:Y:S01]  /*9cc0*/  IMAD.WIDE.U32 R4, R0, -0x33333333, RZ ;  /* 0xcccccccd00047825 */ /* 0x000fe200078e00ff */
[----:B------:R-:W-:Y:S01]  /*9cd0*/  ISETP.LT.U32.AND P0, PT, R3, 0x5, P0 ;  /* 0x000000050300780c */ /* 0x000fe20000701070 */
[----:B------:R-:W-:Y:S01]  /*9ce0*/  BSSY B0, `(.L_x_185) ;  /* 0x0000062000007945 */ /* 0x000fe20003800000 */
[----:B------:R-:W-:Y:S01]  /*9cf0*/  PRMT R26, RZ, 0x7610, R26 ;  /* 0x00007610ff1a7816 */ /* 0x000fe2000000001a */
[----:B------:R-:W-:Y:S01]  /*9d00*/  IMAD.MOV.U32 R22, RZ, RZ, -0x1 ;  /* 0xffffffffff167424 */ /* 0x000fe200078e00ff */
[----:B------:R-:W-:Y:S01]  /*9d10*/  SEL R3, RZ, 0x1, !P0 ;  /* 0x00000001ff037807 */ /* 0x000fe20004000000 */
[----:B------:R0:W-:Y:S01]  /*9d20*/  @P1 SYNCS.ARRIVE.TRANS64.A1T0 RZ, [R27+URZ+0x88], RZ ;  /* 0x000088ff1bff19a7 */ /* 0x0001e2000810003f */
[----:B------:R-:W-:Y:S01]  /*9d30*/  ISETP.GE.U32.AND P0, PT, R16, UR4, PT ;  /* 0x0000000410007c0c */ /* 0x000fe2000bf06070 */
[----:B------:R-:W-:Y:S01]  /*9d40*/  IMAD.MOV.U32 R18, RZ, RZ, -0x1 ;  /* 0xffffffffff127424 */ /* 0x000fe200078e00ff */
[----:B------:R-:W-:Y:S01]  /*9d50*/  PLOP3.LUT P1, PT, PT, PT, UP0, 0x80, 0x0 ;  /* 0x000000000000781c */ /* 0x000fe20003f2f008 */
[----:B------:R-:W-:Y:S01]  /*9d60*/  IMAD.MOV.U32 R19, RZ, RZ, -0x1 ;  /* 0xffffffffff137424 */ /* 0x000fe200078e00ff */
[----:B------:R-:W-:-:S02]  /*9d70*/  ISETP.GE.U32.AND.EX P0, PT, R17, UR5, PT, P0 ;  /* 0x0000000511007c0c */ /* 0x000fc4000bf06100 */
[----:B------:R-:W-:Y:S02]  /*9d80*/  SHF.R.U32.HI R5, RZ, 0x2, R5 ;  /* 0x00000002ff057819 */ /* 0x000fe40000011605 */
[----:B------:R-:W-:-:S03]  /*9d90*/  LOP3.LUT R24, R24, R3, RZ, 0x3c, !PT ;  /* 0x0000000318187212 */ /* 0x000fc600078e3cff */
[--C-:B------:R-:W-:Y:S01]  /*9da0*/  IMAD R25, R5, -0x5, R0.reuse ;  /* 0xfffffffb05197824 */ /* 0x100fe200078e0200 */
[----:B------:R-:W-:-:S03]  /*9db0*/  PRMT R0, RZ, 0x7610, R0 ;  /* 0x00007610ff007816 */ /* 0x000fc60000000000 */
[----:B------:R-:W-:Y:S02]  /*9dc0*/  @P1 LOP3.LUT R24, R24, 0x1, R5, 0x78, !PT ;  /* 0x0000000118181812 */ /* 0x000fe400078e7805 */
[----:B0-----:R-:W-:Y:S05]  /*9dd0*/  @P0 BRA `(.L_x_186) ;  /* 0x0000000400480947 */ /* 0x001fea0003800000 */
[----:B------:R-:W-:Y:S01]  /*9de0*/  ULDC.64 UR4, c[0x0][0x828] ;  /* 0x00020a0000047ab9 */ /* 0x000fe20000000a00 */
[----:B------:R-:W0:Y:S01]  /*9df0*/  S2R R3, SR_CTAID.X ;  /* 0x0000000000037919 */ /* 0x000e220000002500 */
[----:B------:R-:W-:Y:S01]  /*9e00*/  ISETP.NE.U32.AND P0, PT, RZ, UR4, PT ;  /* 0x00000004ff007c0c */ /* 0x000fe2000bf05070 */
[----:B------:R-:W-:Y:S01]  /*9e10*/  ULDC UR7, c[0x0][0x830] ;  /* 0x00020c0000077ab9 */ /* 0x000fe20000000800 */
[----:B------:R-:W-:Y:S01]  /*9e20*/  IMAD.MOV.U32 R4, RZ, RZ, R16 ;  /* 0x000000ffff047224 */ /* 0x000fe200078e0010 */
[----:B------:R-:W1:Y:S01]  /*9e30*/  S2R R0, SR_CTAID.Y ;  /* 0x0000000000007919 */ /* 0x000e620000002600 */
[----:B------:R-:W-:Y:S01]  /*9e40*/  ISETP.NE.AND.EX P0, PT, RZ, UR5, PT, P0 ;  /* 0x00000005ff007c0c */ /* 0x000fe2000bf05300 */
[----:B------:R-:W-:-:S12]  /*9e50*/  IMAD.MOV.U32 R5, RZ, RZ, R17 ;  /* 0x000000ffff057224 */ /* 0x000fd800078e0011 */
[----:B------:R-:W-:Y:S05]  /*9e60*/  @!P0 BRA `(.L_x_187) ;  /* 0x0000000000288947 */ /* 0x000fea0003800000 */
[----:B------:R-:W-:Y:S02]  /*9e70*/  ULDC UR6, c[0x0][0x834] ;  /* 0x00020d0000067ab9 */ /* 0x000fe40000000800 */
[----:B------:R-:W-:-:S05]  /*9e80*/  IADD3 R9, P0, R16, UR6, RZ ;  /* 0x0000000610097c10 */ /* 0x000fca000ff1e0ff */
[----:B------:R-:W-:-:S04]  /*9e90*/  IMAD.X R11, RZ, RZ, R17, P0 ;  /* 0x000000ffff0b7224 */ /* 0x000fc800000e0611 */
[----:B------:R-:W-:-:S04]  /*9ea0*/  IMAD.WIDE.U32 R6, R11, UR4, RZ ;  /* 0x000000040b067c25 */ /* 0x000fc8000f8e00ff */
[----:B------:R-:W-:-:S04]  /*9eb0*/  IMAD.WIDE.U32 R6, P0, R9, UR5, R6 ;  /* 0x0000000509067c25 */ /* 0x000fc8000f800006 */
[----:B------:R-:W-:-:S04]  /*9ec0*/  IMAD.WIDE.U32 R8, R9, UR4, RZ ;  /* 0x0000000409087c25 */ /* 0x000fc8000f8e00ff */
[----:B------:R-:W-:Y:S01]  /*9ed0*/  IMAD.X R5, RZ, RZ, RZ, P0 ;  /* 0x000000ffff057224 */ /* 0x000fe200000e06ff */
[----:B------:R-:W-:Y:S01]  /*9ee0*/  IADD3 RZ, P0, R9, R6, RZ ;  /* 0x0000000609ff7210 */ /* 0x000fe20007f1e0ff */
[----:B------:R-:W-:-:S04]  /*9ef0*/  IMAD.MOV.U32 R4, RZ, RZ, R7 ;  /* 0x000000ffff047224 */ /* 0x000fc800078e0007 */
[----:B------:R-:W-:-:S08]  /*9f00*/  IMAD.WIDE.U32.X R4, R11, UR5, R4, P0 ;  /* 0x000000050b047c25 */ /* 0x000fd000080e0404 */
.L_x_187:
[--C-:B------:R-:W-:Y:S01]  /*9f10*/  SHF.R.U64 R19, R4, UR7, R5.reuse ;  /* 0x0000000704137c19 */ /* 0x100fe20008001205 */
[----:B------:R-:W-:Y:S01]  /*9f20*/  ULDC.64 UR4, c[0x0][0x820] ;  /* 0x0002080000047ab9 */ /* 0x000fe20000000a00 */
[----:B------:R-:W-:Y:S01]  /*9f30*/  SHF.R.U32.HI R4, RZ, UR7, R5 ;  /* 0x00000007ff047c19 */ /* 0x000fe20008011605 */
[----:B------:R-:W-:Y:S01]  /*9f40*/  ULDC.64 UR8, c[0x0][0x840] ;  /* 0x0002100000087ab9 */ /* 0x000fe20000000a00 */
[----:B------:R-:W-:Y:S01]  /*9f50*/  IADD3 R7, P0, RZ, -R19, RZ ;  /* 0x80000013ff077210 */ /* 0x000fe20007f1e0ff */
[----:B------:R-:W2:Y:S01]  /*9f60*/  LDC R13, c[0x0][0x148] ;  /* 0x00005200ff0d7b82 */ /* 0x000ea20000000800 */
[----:B0-----:R-:W-:Y:S01]  /*9f70*/  I2FP.F32.U32 R8, R3 ;  /* 0x0000000300087245 */ /* 0x001fe20000201000 */
[----:B------:R-:W-:Y:S02]  /*9f80*/  ULDC UR6, c[0x0][0x808] ;  /* 0x0002020000067ab9 */ /* 0x000fe40000000800 */
[----:B------:R-:W-:Y:S01]  /*9f90*/  IMAD.X R4, RZ, RZ, ~R4, P0 ;  /* 0x000000ffff047224 */ /* 0x000fe200000e0e04 */
[----:B------:R-:W-:-:S03]  /*9fa0*/  ISETP.NE.U32.AND P0, PT, RZ, UR8, PT ;  /* 0x00000008ff007c0c */ /* 0x000fc6000bf05070 */
[----:B------:R-:W-:Y:S01]  /*9fb0*/  IMAD R6, R4, UR4, RZ ;  /* 0x0000000404067c24 */ /* 0x000fe2000f8e02ff */
[----:B------:R-:W-:Y:S01]  /*9fc0*/  ISETP.NE.AND.EX P0, PT, RZ, UR9, PT, P0 ;  /* 0x00000009ff007c0c */ /* 0x000fe2000bf05300 */
[----:B------:R-:W-:Y:S01]  /*9fd0*/  IMAD.WIDE.U32 R4, R7, UR4, R16 ;  /* 0x0000000407047c25 */ /* 0x000fe2000f8e0010 */
[----:B------:R-:W-:-:S03]  /*9fe0*/  ULDC UR4, c[0x0][0x150] ;  /* 0x0000540000047ab9 */ /* 0x000fc60000000800 */
[----:B------:R-:W-:Y:S01]  /*9ff0*/  FMUL R8, R8, UR4 ;  /* 0x0000000408087c20 */ /* 0x000fe20008400000 */
[----:B------:R-:W-:Y:S01]  /*a000*/  IMAD R7, R7, UR5, R6 ;  /* 0x0000000507077c24 */ /* 0x000fe2000f8e0206 */
[----:B------:R-:W-:Y:S01]  /*a010*/  ULDC UR4, c[0x0][0x818] ;  /* 0x0002060000047ab9 */ /* 0x000fe20000000800 */
[----:B------:R-:W0:Y:S01]  /*a020*/  LDC R6, c[0x0][0x144] ;  /* 0x00005100ff067b82 */ /* 0x000e220000000800 */
[----:B------:R-:W-:Y:S01]  /*a030*/  ULDC UR5, c[0x0][0x154] ;  /* 0x0000550000057ab9 */ /* 0x000fe20000000800 */
[----:B------:R-:W-:Y:S01]  /*a040*/  IMAD.IADD R5, R5, 0x1, R7 ;  /* 0x0000000105057824 */ /* 0x000fe200078e0207 */
[----:B------:R-:W3:Y:S04]  /*a050*/  F2I.U32.TRUNC.NTZ R8, R8 ;  /* 0x0000000800087305 */ /* 0x000ee8000020f000 */
[----:B------:R-:W-:-:S02]  /*a060*/  SHF.R.U64 R10, R4, UR4, R5 ;  /* 0x00000004040a7c19 */ /* 0x000fc40008001205 */
[----:B-1----:R-:W-:Y:S02]  /*a070*/  I2FP.F32.U32 R4, R0 ;  /* 0x0000000000047245 */ /* 0x002fe40000201000 */
[----:B------:R-:W-:Y:S01]  /*a080*/  SHF.R.U32.HI R5, RZ, UR4, R5 ;  /* 0x00000004ff057c19 */ /* 0x000fe20008011605 */
[----:B------:R-:W-:Y:S02]  /*a090*/  ULDC UR4, c[0x0][0x858] ;  /* 0x0002160000047ab9 */ /* 0x000fe40000000800 */
[----:B------:R-:W-:Y:S01]  /*a0a0*/  FMUL R7, R4, UR5 ;  /* 0x0000000504077c20 */ /* 0x000fe20008400000 */
[--C-:B------:R-:W-:Y:S02]  /*a0b0*/  SHF.R.U64 R12, R10, UR6, R5.reuse ;  /* 0x000000060a0c7c19 */ /* 0x100fe40008001205 */
[----:B------:R-:W-:Y:S01]  /*a0c0*/  SHF.R.U32.HI R5, RZ, UR6, R5 ;  /* 0x00000006ff057c19 */ /* 0x000fe20008011605 */
[----:B------:R1:W4:Y:S01]  /*a0d0*/  F2I.U32.TRUNC.NTZ R14, R7 ;  /* 0x00000007000e7305 */ /* 0x000322000020f000 */
[----:B---3--:R-:W-:-:S02]  /*a0e0*/  IMAD.MOV R8, RZ, RZ, -R8 ;  /* 0x000000ffff087224 */ /* 0x008fc400078e0a08 */
[--C-:B------:R-:W-:Y:S02]  /*a0f0*/  SHF.R.U64 R11, R12, UR4, R5.reuse ;  /* 0x000000040c0b7c19 */ /* 0x100fe40008001205 */
[----:B------:R-:W-:Y:S01]  /*a100*/  SHF.R.U32.HI R5, RZ, UR4, R5 ;  /* 0x00000004ff057c19 */ /* 0x000fe20008011605 */
[----:B0-----:R-:W-:Y:S02]  /*a110*/  IMAD R3, R6, R8, R3 ;  /* 0x0000000806037224 */ /* 0x001fe400078e0203 */
[----:B------:R-:W-:Y:S01]  /*a120*/  IMAD.MOV.U32 R4, RZ, RZ, R11 ;  /* 0x000000ffff047224 */ /* 0x000fe200078e000b */
[----:B-12-4-:R-:W-:Y:S06]  /*a130*/  @!P0 BRA `(.L_x_188) ;  /* 0x0000000000288947 */ /* 0x016fec0003800000 */
        /* <DEDUP_REMOVED lines=10> */
.L_x_188:
[----:B------:R-:W-:Y:S01]  /*a1e0*/  ISETP.NE.AND P0, PT, R2, 0x1, PT ;  /* 0x000000010200780c */ /* 0x000fe20003f05270 */
[----:B------:R-:W-:Y:S01]  /*a1f0*/  ULDC UR4, c[0x0][0x848] ;  /* 0x0002120000047ab9 */ /* 0x000fe20000000800 */
[----:B------:R-:W-:Y:S01]  /*a200*/  IMAD.MOV R14, RZ, RZ, -R14 ;  /* 0x000000ffff0e7224 */ /* 0x000fe200078e0a0e */
[----:B------:R-:W-:Y:S01]  /*a210*/  SHF.R.U64 R5, R4, UR4, R5 ;  /* 0x0000000404057c19 */ /* 0x000fe20008001205 */
[----:B------:R-:W-:Y:S01]  /*a220*/  ULDC UR4, c[0x0][0x838] ;  /* 0x00020e0000047ab9 */ /* 0x000fe20000000800 */
[----:B------:R-:W-:Y:S01]  /*a230*/  LOP3.LUT R12, R12, UR36, RZ, 0xc0, !PT ;  /* 0x000000240c0c7c12 */ /* 0x000fe2000f8ec0ff */
[----:B------:R-:W-:Y:S01]  /*a240*/  ULDC UR5, c[0x0][0x810] ;  /* 0x0002040000057ab9 */ /* 0x000fe20000000800 */
[----:B------:R-:W-:-:S03]  /*a250*/  LOP3.LUT R22, R10, UR41, RZ, 0xc0, !PT ;  /* 0x000000290a167c12 */ /* 0x000fc6000f8ec0ff */
[----:B------:R-:W-:-:S03]  /*a260*/  IMAD R12, R5, UR40, R12 ;  /* 0x00000028050c7c24 */ /* 0x000fc6000f8e020c */
[----:B------:R-:W-:Y:S02]  /*a270*/  @P0 IMAD R3, R13, R14, R0 ;  /* 0x0000000e0d030224 */ /* 0x000fe400078e0200 */
[----:B------:R-:W-:Y:S02]  /*a280*/  IMAD.MOV R0, RZ, RZ, -R5 ;  /* 0x000000ffff007224 */ /* 0x000fe400078e0a05 */
[----:B------:R-:W-:Y:S02]  /*a290*/  IMAD R3, R12, UR5, R3 ;  /* 0x000000050c037c24 */ /* 0x000fe4000f8e0203 */
[----:B------:R-:W-:Y:S01]  /*a2a0*/  IMAD R11, R0, UR4, R11 ;  /* 0x00000004000b7c24 */ /* 0x000fe2000f8e020b */
[----:B------:R-:W-:Y:S01]  /*a2b0*/  ULDC UR4, c[0x0][0x800] ;  /* 0x0002000000047ab9 */ /* 0x000fe20000000800 */
[----:B------:R-:W-:Y:S02]  /*a2c0*/  IMAD.MOV.U32 R0, RZ, RZ, 0x1 ;  /* 0x00000001ff007424 */ /* 0x000fe400078e00ff */
[----:B------:R-:W-:-:S05]  /*a2d0*/  IMAD R22, R11, UR4, R22 ;  /* 0x000000040b167c24 */ /* 0x000fca000f8e0216 */
[----:B------:R-:W-:Y:S02]  /*a2e0*/  SEL R18, R22, R3, !P0 ;  /* 0x0000000316127207 */ /* 0x000fe40004000000 */
[----:B------:R-:W-:-:S07]  /*a2f0*/  SEL R22, R3, R22, !P0 ;  /* 0x0000001603167207 */ /* 0x000fce0004000000 */
.L_x_186:
[----:B------:R-:W-:Y:S05]  /*a300*/  BSYNC B0 ;  /* 0x0000000000007941 */ /* 0x000fea0003800000 */
.L_x_185:
[----:B------:R-:W-:-:S13]  /*a310*/  LOP3.LUT P0, RZ, R0, 0xff, RZ, 0xc0, !PT ;  /* 0x000000ff00ff7812 */ /* 0x000fda000780c0ff */
[----:B------:R-:W-:Y:S05]  /*a320*/  @P0 BRA `(.L_x_189) ;  /* 0xfffffff000740947 */ /* 0x000fea000383ffff */
[----:B------:R-:W-:Y:S05]  /*a330*/  BSYNC B6 ;  /* 0x0000000000067941 */ /* 0x000fea0003800000 */
.L_x_172:
[----:B------:R-:W-:-:S03]  /*a340*/  UMOV UR4, 0xffffffff ;  /* 0xffffffff00047882 */ /* 0x000fc60000000000 */
[----:B------:R-:W-:Y:S05]  /*a350*/  BRA.DIV UR4, `(.L_x_190) ;  /* 0x00000006049c7947 */ /* 0x000fea000b800000 */
[----:B------:R-:W-:-:S13]  /*a360*/  ELECT P6, URZ, PT ;  /* 0x00000000003f782f */ /* 0x000fda00038c0000 */
.L_x_209:
[----:B------:R-:W-:Y:S04]  /*a370*/  BSSY B0, `(.L_x_191) ;  /* 0x0000035000007945 */ /* 0x000fe80003800000 */
[----:B------:R-:W-:Y:S05]  /*a380*/  @!P6 BRA `(.L_x_192) ;  /* 0x0000000000cce947 */ /* 0x000fea0003800000 */
[----:B------:R-:W-:-:S04]  /*a390*/  ULOP3.LUT UR4, UR39, 0x2, URZ, 0xfc, !UPT ;  /* 0x0000000227047892 */ /* 0x000fc8000f8efc3f */
[----:B------:R-:W-:-:S06]  /*a3a0*/  UISETP.NE.AND UP0, UPT, UR4, 0x3, UPT ;  /* 0x000000030400788c */ /* 0x000fcc000bf05270 */
[----:B------:R-:W-:-:S13]  /*a3b0*/  PLOP3.LUT P0, PT, PT, PT, UP0, 0x80, 0x0 ;  /* 0x000000000000781c */ /* 0x000fda0003f0f008 */
[----:B------:R-:W-:Y:S05]  /*a3c0*/  @!P0 BRA `(.L_x_193) ;  /* 0x0000000000048947 */ /* 0x000fea0003800000 */
[----:B------:R-:W-:Y:S01]  /*a3d0*/  BPT.TRAP 0x1 ;  /* 0x000000040000795c */ /* 0x000fe20000300000 */
.L_x_193:
[----:B------:R-:W0:Y:S01]  /*a3e0*/  S2R R3, SR_CgaCtaId ;  /* 0x0000000000037919 */ /* 0x000e220000008800 */
[----:B------:R-:W-:Y:S02]  /*a3f0*/  MOV R0, 0x400 ;  /* 0x0000040000007802 */ /* 0x000fe40000000f00 */
[----:B------:R-:W-:Y:S02]  /*a400*/  SHF.L.U32 R2, R24, 0x1f, RZ ;  /* 0x0000001f18027819 */ /* 0x000fe400000006ff */
[----:B0-----:R-:W-:-:S05]  /*a410*/  LEA R0, R3, R0, 0x18 ;  /* 0x0000000003007211 */ /* 0x001fca00078ec0ff */
[----:B------:R-:W-:-:S04]  /*a420*/  VIADD R0, R0, 0x28 ;  /* 0x0000002800007836 */ /* 0x000fc80000000000 */
[C---:B------:R-:W-:Y:S02]  /*a430*/  IMAD R5, R25.reuse, 0x8, R0 ;  /* 0x0000000819057824 */ /* 0x040fe400078e0200 */
[----:B------:R-:W-:Y:S02]  /*a440*/  VIADD R25, R25, 0x1 ;  /* 0x0000000119197836 */ /* 0x000fe40000000000 */
[----:B------:R-:W0:Y:S03]  /*a450*/  SYNCS.PHASECHK.TRANS64.TRYWAIT P0, [R5+URZ], R2 ;  /* 0x00000002050075a7 */ /* 0x000e26000800017f */
[----:B------:R-:W-:-:S04]  /*a460*/  ISETP.NE.AND P1, PT, R25, 0x5, PT ;  /* 0x000000051900780c */ /* 0x000fc80003f25270 */
[----:B------:R-:W-:Y:S02]  /*a470*/  SEL R3, RZ, 0x1, P1 ;  /* 0x00000001ff037807 */ /* 0x000fe40000800000 */
[----:B------:R-:W-:Y:S02]  /*a480*/  SEL R25, R25, RZ, P1 ;  /* 0x000000ff19197207 */ /* 0x000fe40000800000 */
[----:B------:R-:W-:-:S03]  /*a490*/  LOP3.LUT R24, R24, R3, RZ, 0x3c, !PT ;  /* 0x0000000318187212 */ /* 0x000fc600078e3cff */
[----:B------:R-:W-:Y:S01]  /*a4a0*/  IMAD R7, R25, 0x8, R0 ;  /* 0x0000000819077824 */ /* 0x000fe200078e0200 */
[----:B------:R-:W-:Y:S01]  /*a4b0*/  SHF.L.U32 R4, R24, 0x1f, RZ ;  /* 0x0000001f18047819 */ /* 0x000fe200000006ff */
[----:B0-----:R-:W-:Y:S06]  /*a4c0*/  @!P0 BRA `(.L_x_194) ;  /* 0x0000000400608947 */ /* 0x001fec0003800000 */
.L_x_210:
[----:B------:R-:W1:Y:S01]  /*a4d0*/  SYNCS.PHASECHK.TRANS64.TRYWAIT P0, [R7+URZ], R4 ;  /* 0x00000004070075a7 */ /* 0x000e62000800017f */
[----:B0-----:R-:W-:-:S05]  /*a4e0*/  VIADD R2, R25, 0x1 ;  /* 0x0000000119027836 */ /* 0x001fca0000000000 */
[----:B------:R-:W-:-:S04]  /*a4f0*/  ISETP.NE.AND P1, PT, R2, 0x5, PT ;  /* 0x000000050200780c */ /* 0x000fc80003f25270 */
[----:B------:R-:W-:Y:S02]  /*a500*/  SEL R3, RZ, 0x1, P1 ;  /* 0x00000001ff037807 */ /* 0x000fe40000800000 */
[----:B------:R-:W-:Y:S02]  /*a510*/  SEL R9, R2, RZ, P1 ;  /* 0x000000ff02097207 */ /* 0x000fe40000800000 */
[----:B------:R-:W-:-:S03]  /*a520*/  LOP3.LUT R24, R24, R3, RZ, 0x3c, !PT ;  /* 0x0000000318187212 */ /* 0x000fc600078e3cff */
[----:B------:R-:W-:Y:S01]  /*a530*/  IMAD R8, R9, 0x8, R0 ;  /* 0x0000000809087824 */ /* 0x000fe200078e0200 */
[----:B------:R-:W-:Y:S01]  /*a540*/  SHF.L.U32 R5, R24, 0x1f, RZ ;  /* 0x0000001f18057819 */ /* 0x000fe200000006ff */
[----:B-1----:R-:W-:Y:S06]  /*a550*/  @!P0 BRA `(.L_x_195) ;  /* 0x0000000400508947 */ /* 0x002fec0003800000 */
.L_x_211:
[----:B------:R-:W1:Y:S01]  /*a560*/  SYNCS.PHASECHK.TRANS64.TRYWAIT P0, [R8+URZ], R5 ;  /* 0x00000005080075a7 */ /* 0x000e62000800017f */
[----:B------:R-:W-:-:S05]  /*a570*/  VIADD R2, R9, 0x1 ;  /* 0x0000000109027836 */ /* 0x000fca0000000000 */
[----:B------:R-:W-:-:S04]  /*a580*/  ISETP.NE.AND P1, PT, R2, 0x5, PT ;  /* 0x000000050200780c */ /* 0x000fc80003f25270 */
[----:B------:R-:W-:Y:S02]  /*a590*/  SEL R3, RZ, 0x1, P1 ;  /* 0x00000001ff037807 */ /* 0x000fe40000800000 */
[----:B0-----:R-:W-:Y:S02]  /*a5a0*/  SEL R7, R2, RZ, P1 ;  /* 0x000000ff02077207 */ /* 0x001fe40000800000 */
[----:B------:R-:W-:-:S03]  /*a5b0*/  LOP3.LUT R9, R24, R3, RZ, 0x3c, !PT ;  /* 0x0000000318097212 */ /* 0x000fc600078e3cff */
[----:B------:R-:W-:Y:S01]  /*a5c0*/  IMAD R11, R7, 0x8, R0 ;  /* 0x00000008070b7824 */ /* 0x000fe200078e0200 */
[----:B------:R-:W-:Y:S01]  /*a5d0*/  SHF.L.U32 R6, R9, 0x1f, RZ ;  /* 0x0000001f09067819 */ /* 0x000fe200000006ff */
[----:B-1----:R-:W-:Y:S06]  /*a5e0*/  @!P0 BRA `(.L_x_196) ;  /* 0x0000000400408947 */ /* 0x002fec0003800000 */
.L_x_212:
[----:B------:R-:W1:Y:S01]  /*a5f0*/  SYNCS.PHASECHK.TRANS64.TRYWAIT P0, [R11+URZ], R6 ;  /* 0x000000060b0075a7 */ /* 0x000e62000800017f */
[----:B------:R-:W-:-:S05]  /*a600*/  VIADD R2, R7, 0x1 ;  /* 0x0000000107027836 */ /* 0x000fca0000000000 */
[----:B------:R-:W-:-:S04]  /*a610*/  ISETP.NE.AND P1, PT, R2, 0x5, PT ;  /* 0x000000050200780c */ /* 0x000fc80003f25270 */
[----:B------:R-:W-:Y:S02]  /*a620*/  SEL R4, RZ, 0x1, P1 ;  /* 0x00000001ff047807 */ /* 0x000fe40000800000 */
[----:B------:R-:W-:Y:S02]  /*a630*/  SEL R3, R2, RZ, P1 ;  /* 0x000000ff02037207 */ /* 0x000fe40000800000 */
[----:B------:R-:W-:Y:S01]  /*a640*/  LOP3.LUT R4, R9, R4, RZ, 0x3c, !PT ;  /* 0x0000000409047212 */ /* 0x000fe200078e3cff */
[----:B-1----:R-:W-:Y:S06]  /*a650*/  @!P0 BRA `(.L_x_197) ;  /* 0x0000000400388947 */ /* 0x002fec0003800000 */
.L_x_213:
[----:B------:R-:W-:Y:S01]  /*a660*/  IMAD R3, R3, 0x8, R0 ;  /* 0x0000000803037824 */ /* 0x000fe200078e0200 */
[----:B------:R-:W-:-:S07]  /*a670*/  SHF.L.U32 R0, R4, 0x1f, RZ ;  /* 0x0000001f04007819 */ /* 0x000fce00000006ff */
.L_x_198:
[----:B--2---:R2:W3:Y:S02]  /*a680*/  SYNCS.PHASECHK.TRANS64.TRYWAIT P0, [R3+URZ], R0 ;  /* 0x00000000030075a7 */ /* 0x0044e4000800017f */
[----:B---3--:R-:W-:Y:S05]  /*a690*/  @!P0 NANOSLEEP.SYNCS 0x989680 ;  /* 0x009896800000895d */ /* 0x008fea0003900000 */
[----:B------:R-:W3:Y:S02]  /*a6a0*/  @!P0 SYNCS.PHASECHK.TRANS64 P0, [R3+URZ], R0 ;  /* 0x00000000030085a7 */ /* 0x000ee4000800007f */
[----:B---3--:R-:W-:Y:S05]  /*a6b0*/  @!P0 BRA `(.L_x_198) ;  /* 0xfffffffc00f08947 */ /* 0x008fea000383ffff */
.L_x_192:
[----:B------:R-:W-:Y:S05]  /*a6c0*/  BSYNC B0 ;  /* 0x0000000000007941 */ /* 0x000fea0003800000 */
.L_x_191:
[----:B------:R-:W-:Y:S05]  /*a6d0*/  EXIT ;  /* 0x000000000000794d */ /* 0x000fea0003800000 */
.L_x_15:
[----:B0-----:R-:W-:-:S04]  /*a6e0*/  IMAD.U32 R3, RZ, RZ, UR46 ;  /* 0x0000002eff037e24 */ /* 0x001fc8000f8e00ff */
[----:B------:R0:W1:Y:S03]  /*a6f0*/  SYNCS.PHASECHK.TRANS64.TRYWAIT P0, [R3+URZ+-0x8], R0 ;  /* 0xfffff800030075a7 */ /* 0x000066000800017f */
[----:B-1----:R-:W-:Y:S05]  /*a700*/  @!P0 NANOSLEEP.SYNCS 0x989680 ;  /* 0x009896800000895d */ /* 0x002fea0003900000 */
[----:B------:R-:W1:Y:S02]  /*a710*/  @!P0 SYNCS.PHASECHK.TRANS64 P0, [R3+URZ+-0x8], R0 ;  /* 0xfffff800030085a7 */ /* 0x000e64000800007f */
[----:B-1----:R-:W-:Y:S05]  /*a720*/  @!P0 BRA `(.L_x_15) ;  /* 0xfffffffc00ec8947 */ /* 0x002fea000383ffff */
[----:B------:R-:W-:Y:S05]  /*a730*/  BRA `(.L_x_199) ;  /* 0xffffff6c00c47947 */ /* 0x000fea000383ffff */
.L_x_17:
[----:B------:R-:W-:Y:S01]  /*a740*/  CS2R R12, SRZ ;  /* 0x00000000000c7805 */ /* 0x000fe2000001ff00 */
[----:B------:R-:W-:Y:S02]  /*a750*/  IMAD.MOV.U32 R11, RZ, RZ, 0x1f ;  /* 0x0000001fff0b7424 */ /* 0x000fe400078e00ff */
[----:B------:R-:W-:-:S07]  /*a760*/  IMAD.MOV.U32 R15, RZ, RZ, -0x1 ;  /* 0xffffffffff0f7424 */ /* 0x000fce00078e00ff */
[----:B-----5:R-:W-:Y:S05]  /*a770*/  WARPSYNC.COLLECTIVE R15, `(.L_x_200) ;  /* 0x000000000f087348 */ /* 0x020fea0003c00000 */
[----:B------:R0:W1:Y:S02]  /*a780*/  SHFL.IDX P6, R14, R13, R12, R11 ;  /* 0x0000000c0d0e7389 */ /* 0x00006400000c000b */
[----:B01---5:R-:W-:Y:S01]  /*a790*/  ENDCOLLECTIVE ;  /* 0x000000000000791b */ /* 0x023fe20003800000 */
.L_x_200:
[----:B------:R-:W-:Y:S05]  /*a7a0*/  BRA `(.L_x_201) ;  /* 0xffffff7000087947 */ /* 0x000fea000383ffff */
.L_x_21:
[----:B-1----:R1:W2:Y:S02]  /*a7b0*/  SYNCS.PHASECHK.TRANS64.TRYWAIT P1, [R3+URZ], R0 ;  /* 0x00000000030075a7 */ /* 0x0022a4000802017f */
[----:B--2---:R-:W-:Y:S05]  /*a7c0*/  @!P1 NANOSLEEP.SYNCS 0x989680 ;  /* 0x009896800000995d */ /* 0x004fea0003900000 */
[----:B------:R-:W2:Y:S02]  /*a7d0*/  @!P1 SYNCS.PHASECHK.TRANS64 P1, [R3+URZ], R0 ;  /* 0x00000000030095a7 */ /* 0x000ea4000802007f */
[----:B--2---:R-:W-:Y:S05]  /*a7e0*/  @!P1 BRA `(.L_x_21) ;  /* 0xfffffffc00f09947 */ /* 0x004fea000383ffff */
[----:B------:R-:W-:Y:S05]  /*a7f0*/  BRA `(.L_x_20) ;  /* 0xffffff7000247947 */ /* 0x000fea000383ffff */
.L_x_26:
[----:B0-----:R0:W1:Y:S02]  /*a800*/  SYNCS.PHASECHK.TRANS64.TRYWAIT P1, [R3+URZ], R6 ;  /* 0x00000006030075a7 */ /* 0x001064000802017f */
[----:B-1----:R-:W-:Y:S05]  /*a810*/  @!P1 NANOSLEEP.SYNCS 0x989680 ;  /* 0x009896800000995d */ /* 0x002fea0003900000 */
[----:B------:R-:W1:Y:S02]  /*a820*/  @!P1 SYNCS.PHASECHK.TRANS64 P1, [R3+URZ], R6 ;  /* 0x00000006030095a7 */ /* 0x000e64000802007f */
[----:B-1----:R-:W-:Y:S05]  /*a830*/  @!P1 BRA `(.L_x_26) ;  /* 0xfffffffc00f09947 */ /* 0x002fea000383ffff */
[----:B------:R-:W-:Y:S05]  /*a840*/  BRA `(.L_x_25) ;  /* 0xffffff8000087947 */ /* 0x000fea000383ffff */
.L_x_35:
[----:B-1----:R1:W2:Y:S02]  /*a850*/  SYNCS.PHASECHK.TRANS64.TRYWAIT P1, [R7+URZ], R6 ;  /* 0x00000006070075a7 */ /* 0x0022a4000802017f */
[----:B--2---:R-:W-:Y:S05]  /*a860*/  @!P1 NANOSLEEP.SYNCS 0x989680 ;  /* 0x009896800000995d */ /* 0x004fea0003900000 */
[----:B------:R-:W2:Y:S02]  /*a870*/  @!P1 SYNCS.PHASECHK.TRANS64 P1, [R7+URZ], R6 ;  /* 0x00000006070095a7 */ /* 0x000ea4000802007f */
[----:B--2---:R-:W-:Y:S05]  /*a880*/  @!P1 BRA `(.L_x_35) ;  /* 0xfffffffc00f09947 */ /* 0x004fea000383ffff */
[----:B------:R-:W-:Y:S05]  /*a890*/  BRA `(.L_x_34) ;  /* 0xffffff9000607947 */ /* 0x000fea000383ffff */
.L_x_40:
[----:B0-----:R-:W-:-:S04]  /*a8a0*/  IMAD.U32 R3, RZ, RZ, UR46 ;  /* 0x0000002eff037e24 */ /* 0x001fc8000f8e00ff */
[----:B------:R0:W1:Y:S03]  /*a8b0*/  SYNCS.PHASECHK.TRANS64.TRYWAIT P0, [R3+URZ+0x8], R0 ;  /* 0x00000800030075a7 */ /* 0x000066000800017f */
[----:B-1----:R-:W-:Y:S05]  /*a8c0*/  @!P0 NANOSLEEP.SYNCS 0x989680 ;  /* 0x009896800000895d */ /* 0x002fea0003900000 */
[----:B------:R-:W1:Y:S02]  /*a8d0*/  @!P0 SYNCS.PHASECHK.TRANS64 P0, [R3+URZ+0x8], R0 ;  /* 0x00000800030085a7 */ /* 0x000e64000800007f */
[----:B-1----:R-:W-:Y:S05]  /*a8e0*/  @!P0 BRA `(.L_x_40) ;  /* 0xfffffffc00ec8947 */ /* 0x002fea000383ffff */
[----:B------:R-:W-:Y:S05]  /*a8f0*/  BRA `(.L_x_202) ;  /* 0xffffffa000d07947 */ /* 0x000fea000383ffff */
.L_x_177:
[----:B0-----:R0:W2:Y:S02]  /*a900*/  SYNCS.PHASECHK.TRANS64.TRYWAIT P0, [R6+URZ+0x28], R3 ;  /* 0x00002803060075a7 */ /* 0x0010a4000800017f */
[----:B--2---:R-:W-:Y:S05]  /*a910*/  @!P0 NANOSLEEP.SYNCS 0x989680 ;  /* 0x009896800000895d */ /* 0x004fea0003900000 */
[----:B------:R-:W2:Y:S02]  /*a920*/  @!P0 SYNCS.PHASECHK.TRANS64 P0, [R6+URZ+0x28], R3 ;  /* 0x00002803060085a7 */ /* 0x000ea4000800007f */
[----:B--2---:R-:W-:Y:S05]  /*a930*/  @!P0 BRA `(.L_x_177) ;  /* 0xfffffffc00f08947 */ /* 0x004fea000383ffff */
[----:B------:R-:W-:Y:S05]  /*a940*/  BRA `(.L_x_203) ;  /* 0xffffffec00d47947 */ /* 0x000fea000383ffff */
.L_x_181:
[----:B------:R-:W-:Y:S01]  /*a950*/  BSSY B1, `(.L_x_204) ;  /* 0x0000006000017945 */ /* 0x000fe20003800000 */
[----:B------:R-:W-:-:S07]  /*a960*/  IMAD.MOV.U32 R15, RZ, RZ, -0x1 ;  /* 0xffffffffff0f7424 */ /* 0x000fce00078e00ff */
[----:B0----5:R-:W-:Y:S05]  /*a970*/  WARPSYNC.COLLECTIVE R15, `(.L_x_205) ;  /* 0x000000000f0c7348 */ /* 0x021fea0003c00000 */
[----:B------:R-:W-:Y:S02]  /*a980*/  ELECT P6, UR62, PT ;  /* 0x00000000003e782f */ /* 0x000fe400038c0000 */
[----:B------:R-:W-:Y:S01]  /*a990*/  MOV R14, UR62 ;  /* 0x0000003e000e7c02 */ /* 0x000fe20008000f00 */
[----:B0----5:R-:W-:Y:S10]  /*a9a0*/  ENDCOLLECTIVE ;  /* 0x000000000000791b */ /* 0x021ff40003800000 */
.L_x_205:
[----:B------:R-:W-:Y:S05]  /*a9b0*/  BSYNC B1 ;  /* 0x0000000000017941 */ /* 0x000fea0003800000 */
.L_x_204:
[----:B------:R-:W-:Y:S05]  /*a9c0*/  BRA `(.L_x_206) ;  /* 0xffffffec00f47947 */ /* 0x000fea000383ffff */
.L_x_190:
[----:B------:R-:W-:Y:S01]  /*a9d0*/  BSSY B0, `(.L_x_207) ;  /* 0x0000006000007945 */ /* 0x000fe20003800000 */
[----:B------:R-:W-:-:S07]  /*a9e0*/  IMAD.MOV.U32 R15, RZ, RZ, -0x1 ;  /* 0xffffffffff0f7424 */ /* 0x000fce00078e00ff */
[----:B-----5:R-:W-:Y:S05]  /*a9f0*/  WARPSYNC.COLLECTIVE R15, `(.L_x_208) ;  /* 0x000000000f0c7348 */ /* 0x020fea0003c00000 */
[----:B------:R-:W-:Y:S02]  /*aa00*/  ELECT P6, UR62, PT ;  /* 0x00000000003e782f */ /* 0x000fe400038c0000 */
[----:B------:R-:W-:Y:S01]  /*aa10*/  MOV R14, UR62 ;  /* 0x0000003e000e7c02 */ /* 0x000fe20008000f00 */
[----:B-----5:R-:W-:Y:S10]  /*aa20*/  ENDCOLLECTIVE ;  /* 0x000000000000791b */ /* 0x020ff40003800000 */
.L_x_208:
[----:B------:R-:W-:Y:S05]  /*aa30*/  BSYNC B0 ;  /* 0x0000000000007941 */ /* 0x000fea0003800000 */
.L_x_207:
[----:B------:R-:W-:Y:S05]  /*aa40*/  BRA `(.L_x_209) ;  /* 0xfffffff800487947 */ /* 0x000fea000383ffff */
.L_x_194:
[----:B0-----:R0:W1:Y:S02]  /*aa50*/  SYNCS.PHASECHK.TRANS64.TRYWAIT P0, [R5+URZ], R2 ;  /* 0x00000002050075a7 */ /* 0x001064000800017f */
[----:B-1----:R-:W-:Y:S05]  /*aa60*/  @!P0 NANOSLEEP.SYNCS 0x989680 ;  /* 0x009896800000895d */ /* 0x002fea0003900000 */
[----:B------:R-:W1:Y:S02]  /*aa70*/  @!P0 SYNCS.PHASECHK.TRANS64 P0, [R5+URZ], R2 ;  /* 0x00000002050085a7 */ /* 0x000e64000800007f */
[----:B-1----:R-:W-:Y:S05]  /*aa80*/  @!P0 BRA `(.L_x_194) ;  /* 0xfffffffc00f08947 */ /* 0x002fea000383ffff */
[----:B------:R-:W-:Y:S05]  /*aa90*/  BRA `(.L_x_210) ;  /* 0xfffffff8008c7947 */ /* 0x000fea000383ffff */
.L_x_195:
[----:B0-----:R0:W1:Y:S02]  /*aaa0*/  SYNCS.PHASECHK.TRANS64.TRYWAIT P0, [R7+URZ], R4 ;  /* 0x00000004070075a7 */ /* 0x001064000800017f */
[----:B-1----:R-:W-:Y:S05]  /*aab0*/  @!P0 NANOSLEEP.SYNCS 0x989680 ;  /* 0x009896800000895d */ /* 0x002fea0003900000 */
[----:B------:R-:W1:Y:S02]  /*aac0*/  @!P0 SYNCS.PHASECHK.TRANS64 P0, [R7+URZ], R4 ;  /* 0x00000004070085a7 */ /* 0x000e64000800007f */
[----:B-1----:R-:W-:Y:S05]  /*aad0*/  @!P0 BRA `(.L_x_195) ;  /* 0xfffffffc00f08947 */ /* 0x002fea000383ffff */
[----:B------:R-:W-:Y:S05]  /*aae0*/  BRA `(.L_x_211) ;  /* 0xfffffff8009c7947 */ /* 0x000fea000383ffff */
.L_x_196:
[----:B0-----:R0:W1:Y:S02]  /*aaf0*/  SYNCS.PHASECHK.TRANS64.TRYWAIT P0, [R8+URZ], R5 ;  /* 0x00000005080075a7 */ /* 0x001064000800017f */
[----:B-1----:R-:W-:Y:S05]  /*ab00*/  @!P0 NANOSLEEP.SYNCS 0x989680 ;  /* 0x009896800000895d */ /* 0x002fea0003900000 */
[----:B------:R-:W1:Y:S02]  /*ab10*/  @!P0 SYNCS.PHASECHK.TRANS64 P0, [R8+URZ], R5 ;  /* 0x00000005080085a7 */ /* 0x000e64000800007f */
[----:B-1----:R-:W-:Y:S05]  /*ab20*/  @!P0 BRA `(.L_x_196) ;  /* 0xfffffffc00f08947 */ /* 0x002fea000383ffff */
[----:B------:R-:W-:Y:S05]  /*ab30*/  BRA `(.L_x_212) ;  /* 0xfffffff800ac7947 */ /* 0x000fea000383ffff */
.L_x_197:
[----:B-1----:R1:W2:Y:S02]  /*ab40*/  SYNCS.PHASECHK.TRANS64.TRYWAIT P0, [R11+URZ], R6 ;  /* 0x000000060b0075a7 */ /* 0x0022a4000800017f */
[----:B--2---:R-:W-:Y:S05]  /*ab50*/  @!P0 NANOSLEEP.SYNCS 0x989680 ;  /* 0x009896800000895d */ /* 0x004fea0003900000 */
[----:B------:R-:W2:Y:S02]  /*ab60*/  @!P0 SYNCS.PHASECHK.TRANS64 P0, [R11+URZ], R6 ;  /* 0x000000060b0085a7 */ /* 0x000ea4000800007f */
[----:B--2---:R-:W-:Y:S05]  /*ab70*/  @!P0 BRA `(.L_x_197) ;  /* 0xfffffffc00f08947 */ /* 0x004fea000383ffff */
[----:B------:R-:W-:Y:S05]  /*ab80*/  BRA `(.L_x_213) ;  /* 0xfffffff800b47947 */ /* 0x000fea000383ffff */
.L_x_214:
[----:B------:R-:W-:-:S00]  /*ab90*/  BRA `(.L_x_214) ;  /* 0xfffffffc00fc7947 */ /* 0x000fc0000383ffff */
[----:B------:R-:W-:-:S00]  /*aba0*/  NOP ;  /* 0x0000000000007918 */ /* 0x000fc00000000000 */
        /* <DEDUP_REMOVED lines=13> */
.L_x_215:


//--------------------- .nv.global.init           --------------------------
	.section	.nv.global.init,"aw",@progbits
.nv.global.init:
	.type		$str$24,@object
	.size		$str$24,($str$25 - $str$24)
$str$24:
        /*0000*/ 	.byte	0x28, 0x61, 0x64, 0x64, 0x72, 0x65, 0x73, 0x73, 0x20, 0x26, 0x20, 0x6d, 0x61, 0x73, 0x6b, 0x29
        /*0010*/ 	.byte	0x20, 0x3d, 0x3d, 0x20, 0x30, 0x00
	.type		$str$25,@object
	.size		$str$25,(__unnamed_1 - $str$25)
$str$25:
        /*0016*/ 	.byte	0x2f, 0x74, 0x6d, 0x70, 0x2f, 0x63, 0x75, 0x74, 0x6c, 0x61, 0x73, 0x73, 0x5f, 0x73, 0x77, 0x65
        /*0026*/ 	.byte	0x65, 0x70, 0x5f, 0x73, 0x72, 0x63, 0x2f, 0x69, 0x6e, 0x63, 0x6c, 0x75, 0x64, 0x65, 0x2f, 0x63
        /*0036*/ 	.byte	0x75, 0x74, 0x65, 0x2f, 0x70, 0x6f, 0x69, 0x6e, 0x74, 0x65, 0x72, 0x5f, 0x66, 0x6c, 0x61, 0x67
        /*0046*/ 	.byte	0x67, 0x65, 0x64, 0x2e, 0x68, 0x70, 0x70, 0x00
	.type		__unnamed_1,@object
	.size		__unnamed_1,(__unnamed_2 - __unnamed_1)
__unnamed_1:
        /*004e*/ 	.byte	0x61, 0x75, 0x74, 0x6f, 0x20, 0x63, 0x75, 0x74, 0x65, 0x3a, 0x3a, 0x61, 0x73, 0x5f, 0x70, 0x6f
        /* <DEDUP_REMOVED lines=28> */
        /*021e*/ 	.byte	0x5d, 0x00
	.type		__unnamed_2,@object
	.size		__unnamed_2,(.L_1 - __unnamed_2)
__unnamed_2:
        /* <DEDUP_REMOVED lines=30> */
.L_1:


//--------------------- .nv.shared._ZN7cutlass13device_kernelINS_4gemm6kernel13GemmUniversalIN4cute5tupleIJiiiiEEENS1_10collective13CollectiveMmaINS1_49MainloopSm90TmaGmmaRmemAWarpSpecializedMixedInputILi5ENS5_IJNS4_1CILi1EEESB_SB_EEENS1_32KernelTmaWarpSpecializedPingpongEEENS5_IJNSA_ILi64EEENSA_ILi128EEESG_EEENS_10bfloat16_tENS5_IJlSB_lEEENS5_IJNS_12float_e4m3_tEEEESJ_NS4_8TiledMMAINS4_8MMA_AtomIJNS4_4SM904GMMA28MMA_64x128x16_F32BF16BF16_RSILNSP_5MajorE0ELSR_0ELNSP_7ScaleInE1ELSS_1EEEEEENS4_6LayoutISC_NS5_IJNSA_ILi0EEESW_SW_EEEEENS5_IJNS4_10UnderscoreESZ_SZ_EEEEENS4_13SM90_TMA_LOADENS4_14ComposedLayoutINS4_7SwizzleILi3ELi4ELi3EEENS4_18smem_ptr_flag_bitsILi16EEENSV_INS5_IJNSA_ILi8EEESF_EEENS5_IJSF_SB_EEEEEEEvNS4_8identityES12_NS13_IS15_NS16_ILi8EEENSV_INS5_IJS18_SG_EEENS5_IJSG_SB_EEEEEEENS4_9Copy_AtomIJNS4_39AutoVectorizingCopyWithAssumedAlignmentILi128EEESK_EEES1D_EENS_8epilogue10collective6detail29Sm90TmaWarpSpecializedAdapterINS1P_15DefaultEpilogueISI_SJ_SJ_NS1O_6thread17LinearCombinationISI_Li1EffLNS1T_9ScaleType4KindE0ELNS_15FloatRoundStyleE2ESI_EENS1_15EpilogueDefaultEEEEEvvEEEEvNT_6ParamsE --------------------------
	.section	.nv.shared._ZN7cutlass13device_kernelINS_4gemm6kernel13GemmUniversalIN4cute5tupleIJiiiiEEENS1_10collective13CollectiveMmaINS1_49MainloopSm90TmaGmmaRmemAWarpSpecializedMixedInputILi5ENS5_IJNS4_1CILi1EEESB_SB_EEENS1_32KernelTmaWarpSpecializedPingpongEEENS5_IJNSA_ILi64EEENSA_ILi128EEESG_EEENS_10bfloat16_tENS5_IJlSB_lEEENS5_IJNS_12float_e4m3_tEEEESJ_NS4_8TiledMMAINS4_8MMA_AtomIJNS4_4SM904GMMA28MMA_64x128x16_F32BF16BF16_RSILNSP_5MajorE0ELSR_0ELNSP_7ScaleInE1ELSS_1EEEEEENS4_6LayoutISC_NS5_IJNSA_ILi0EEESW_SW_EEEEENS5_IJNS4_10UnderscoreESZ_SZ_EEEEENS4_13SM90_TMA_LOADENS4_14ComposedLayoutINS4_7SwizzleILi3ELi4ELi3EEENS4_18smem_ptr_flag_bitsILi16EEENSV_INS5_IJNSA_ILi8EEESF_EEENS5_IJSF_SB_EEEEEEEvNS4_8identityES12_NS13_IS15_NS16_ILi8EEENSV_INS5_IJS18_SG_EEENS5_IJSG_SB_EEEEEEENS4_9Copy_AtomIJNS4_39AutoVectorizingCopyWithAssumedAlignmentILi128EEESK_EEES1D_EENS_8epilogue10collective6detail29Sm90TmaWarpSpecializedAdapterINS1P_15DefaultEpilogueISI_SJ_SJ_NS1O_6thread17LinearCombinationISI_Li1EffLNS1T_9ScaleType4KindE0ELNS_15FloatRoundStyleE2ESI_EENS1_15EpilogueDefaultEEEEEvvEEEEvNT_6ParamsE,"aw",@nobits
	.sectionflags	@""
	.align	16
	.zero		1024


//--------------------- .nv.shared.reserved.0     --------------------------
	.section	.nv.shared.reserved.0,"aw",@nobits
	.weak		__nv_reservedSMEM_offset_0_alias
	.size		__nv_reservedSMEM_offset_0_alias, 0, 0
	.other		__nv_reservedSMEM_offset_0_alias,@"STO_CUDA_RESERVED_SHARED STV_DEFAULT"
__nv_reservedSMEM_offset_0_alias:
	.zero		0


//--------------------- .nv.global                --------------------------
	.section	.nv.global,"aw",@nobits
.nv.global:
	.type		_ZN40_INTERNAL_28cbb7fa_4_k_cu_368fb748_335774cute1_E,@object
	.size		_ZN40_INTERNAL_28cbb7fa_4_k_cu_368fb748_335774cute1_E,(_ZN40_INTERNAL_28cbb7fa_4_k_cu_368fb748_335774cuda3std3__45__cpo6cbeginE - _ZN40_INTERNAL_28cbb7fa_4_k_cu_368fb748_335774cute1_E)
_ZN40_INTERNAL_28cbb7fa_4_k_cu_368fb748_335774cute1_E:
	.zero		1
	.type		_ZN40_INTERNAL_28cbb7fa_4_k_cu_368fb748_335774cuda3std3__45__cpo6cbeginE,@object
	.size		_ZN40_INTERNAL_28cbb7fa_4_k_cu_368fb748_335774cuda3std3__45__cpo6cbeginE,(_ZN40_INTERNAL_28cbb7fa_4_k_cu_368fb748_335774cuda3std3__48in_placeE - _ZN40_INTERNAL_28cbb7fa_4_k_cu_368fb748_335774cuda3std3__45__cpo6cbeginE)
_ZN40_INTERNAL_28cbb7fa_4_k_cu_368fb748_335774cuda3std3__45__cpo6cbeginE:
	.zero		1
	.type		_ZN40_INTERNAL_28cbb7fa_4_k_cu_368fb748_335774cuda3std3__48in_placeE,@object
	.size		_ZN40_INTERNAL_28cbb7fa_4_k_cu_368fb748_335774cuda3std3__48in_placeE,(_ZN40_INTERNAL_28cbb7fa_4_k_cu_368fb748_335774cuda3std6ranges3__45__cpo9iter_moveE - _ZN40_INTERNAL_28cbb7fa_4_k_cu_368fb748_335774cuda3std3__48in_placeE)
_ZN40_INTERNAL_28cbb7fa_4_k_cu_368fb748_335774cuda3std3__48in_placeE:
	.zero		1
	.type		_ZN40_INTERNAL_28cbb7fa_4_k_cu_368fb748_335774cuda3std6ranges3__45__cpo9iter_moveE,@object
	.size		_ZN40_INTERNAL_28cbb7fa_4_k_cu_368fb748_335774cuda3std6ranges3__45__cpo9iter_moveE,(_ZN40_INTERNAL_28cbb7fa_4_k_cu_368fb748_335774cuda3std3__45__cpo5beginE - _ZN40_INTERNAL_28cbb7fa_4_k_cu_368fb748_335774cuda3std6ranges3__45__cpo9iter_moveE)
_ZN40_INTERNAL_28cbb7fa_4_k_cu_368fb748_335774cuda3std6ranges3__45__cpo9iter_moveE:
	.zero		1
	.type		_ZN40_INTERNAL_28cbb7fa_4_k_cu_368fb748_335774cuda3std3__45__cpo5beginE,@object
	.size		_ZN40_INTERNAL_28cbb7fa_4_k_cu_368fb748_335774cuda3std3__45__cpo5beginE,(_ZN40_INTERNAL_28cbb7fa_4_k_cu_368fb748_335774cuda3std3__442_GLOBAL__N__28cbb7fa_4_k_cu_368fb748_335776ignoreE - _ZN40_INTERNAL_28cbb7fa_4_k_cu_368fb748_335774cuda3std3__45__cpo5beginE)
_ZN40_INTERNAL_28cbb7fa_4_k_cu_368fb748_335774cuda3std3__45__cpo5beginE:
	.zero		1
	.type		_ZN40_INTERNAL_28cbb7fa_4_k_cu_368fb748_335774cuda3std3__442_GLOBAL__N__28cbb7fa_4_k_cu_368fb748_335776ignoreE,@object
	.size		_ZN40_INTERNAL_28cbb7fa_4_k_cu_368fb748_335774cuda3std3__442_GLOBAL__N__28cbb7fa_4_k_cu_368fb748_335776ignoreE,(_ZN40_INTERNAL_28cbb7fa_4_k_cu_368fb748_335774cute7productE - _ZN40_INTERNAL_28cbb7fa_4_k_cu_368fb748_335774cuda3std3__442_GLOBAL__N__28cbb7fa_4_k_cu_368fb748_335776ignoreE)
_ZN40_INTERNAL_28cbb7fa_4_k_cu_368fb748_335774cuda3std3__442_GLOBAL__N__28cbb7fa_4_k_cu_368fb748_335776ignoreE:
	.zero		1
	.type		_ZN40_INTERNAL_28cbb7fa_4_k_cu_368fb748_335774cute7productE,@object
	.size		_ZN40_INTERNAL_28cbb7fa_4_k_cu_368fb748_335774cute7productE,(_ZN40_INTERNAL_28cbb7fa_4_k_cu_368fb748_335774cuda3std3__45__cpo3endE - _ZN40_INTERNAL_28cbb7fa_4_k_cu_368fb748_335774cute7productE)
_ZN40_INTERNAL_28cbb7fa_4_k_cu_368fb748_335774cute7productE:
	.zero		1
	.type		_ZN40_INTERNAL_28cbb7fa_4_k_cu_368fb748_335774cuda3std3__45__cpo3endE,@object
	.size		_ZN40_INTERNAL_28cbb7fa_4_k_cu_368fb748_335774cuda3std3__45__cpo3endE,(_ZN40_INTERNAL_28cbb7fa_4_k_cu_368fb748_335774cuda3std3__419piecewise_constructE - _ZN40_INTERNAL_28cbb7fa_4_k_cu_368fb748_335774cuda3std3__45__cpo3endE)
_ZN40_INTERNAL_28cbb7fa_4_k_cu_368fb748_335774cuda3std3__45__cpo3endE:
	.zero		1
	.type		_ZN40_INTERNAL_28cbb7fa_4_k_cu_368fb748_335774cuda3std3__419piecewise_constructE,@object
	.size		_ZN40_INTERNAL_28cbb7fa_4_k_cu_368fb748_335774cuda3std3__419piecewise_constructE,(_ZN40_INTERNAL_28cbb7fa_4_k_cu_368fb748_335774cuda3std3__45__cpo4cendE - _ZN40_INTERNAL_28cbb7fa_4_k_cu_368fb748_335774cuda3std3__419piecewise_constructE)
_ZN40_INTERNAL_28cbb7fa_4_k_cu_368fb748_335774cuda3std3__419piecewise_constructE:
	.zero		1
	.type		_ZN40_INTERNAL_28cbb7fa_4_k_cu_368fb748_335774cuda3std3__45__cpo4cendE,@object
	.size		_ZN40_INTERNAL_28cbb7fa_4_k_cu_368fb748_335774cuda3std3__45__cpo4cendE,(_ZN40_INTERNAL_28cbb7fa_4_k_cu_368fb748_335774cuda3std6ranges3__45__cpo4swapE - _ZN40_INTERNAL_28cbb7fa_4_k_cu_368fb748_335774cuda3std3__45__cpo4cendE)
_ZN40_INTERNAL_28cbb7fa_4_k_cu_368fb748_335774cuda3std3__45__cpo4cendE:
	.zero		1
	.type		_ZN40_INTERNAL_28cbb7fa_4_k_cu_368fb748_335774cuda3std6ranges3__45__cpo4swapE,@object
	.size		_ZN40_INTERNAL_28cbb7fa_4_k_cu_368fb748_335774cuda3std6ranges3__45__cpo4swapE,(.L_9 - _ZN40_INTERNAL_28cbb7fa_4_k_cu_368fb748_335774cuda3std6ranges3__45__cpo4swapE)
_ZN40_INTERNAL_28cbb7fa_4_k_cu_368fb748_335774cuda3std6ranges3__45__cpo4swapE:
	.zero		1
.L_9:


//--------------------- .nv.constant0._ZN7cutlass13device_kernelINS_4gemm6kernel13GemmUniversalIN4cute5tupleIJiiiiEEENS1_10collective13CollectiveMmaINS1_49MainloopSm90TmaGmmaRmemAWarpSpecializedMixedInputILi5ENS5_IJNS4_1CILi1EEESB_SB_EEENS1_32KernelTmaWarpSpecializedPingpongEEENS5_IJNSA_ILi64EEENSA_ILi128EEESG_EEENS_10bfloat16_tENS5_IJlSB_lEEENS5_IJNS_12float_e4m3_tEEEESJ_NS4_8TiledMMAINS4_8MMA_AtomIJNS4_4SM904GMMA28MMA_64x128x16_F32BF16BF16_RSILNSP_5MajorE0ELSR_0ELNSP_7ScaleInE1ELSS_1EEEEEENS4_6LayoutISC_NS5_IJNSA_ILi0EEESW_SW_EEEEENS5_IJNS4_10UnderscoreESZ_SZ_EEEEENS4_13SM90_TMA_LOADENS4_14ComposedLayoutINS4_7SwizzleILi3ELi4ELi3EEENS4_18smem_ptr_flag_bitsILi16EEENSV_INS5_IJNSA_ILi8EEESF_EEENS5_IJSF_SB_EEEEEEEvNS4_8identityES12_NS13_IS15_NS16_ILi8EEENSV_INS5_IJS18_SG_EEENS5_IJSG_SB_EEEEEEENS4_9Copy_AtomIJNS4_39AutoVectorizingCopyWithAssumedAlignmentILi128EEESK_EEES1D_EENS_8epilogue10collective6detail29Sm90TmaWarpSpecializedAdapterINS1P_15DefaultEpilogueISI_SJ_SJ_NS1O_6thread17LinearCombinationISI_Li1EffLNS1T_9ScaleType4KindE0ELNS_15FloatRoundStyleE2ESI_EENS1_15EpilogueDefaultEEEEEvvEEEEvNT_6ParamsE --------------------------
	.section	.nv.constant0._ZN7cutlass13device_kernelINS_4gemm6kernel13GemmUniversalIN4cute5tupleIJiiiiEEENS1_10collective13CollectiveMmaINS1_49MainloopSm90TmaGmmaRmemAWarpSpecializedMixedInputILi5ENS5_IJNS4_1CILi1EEESB_SB_EEENS1_32KernelTmaWarpSpecializedPingpongEEENS5_IJNSA_ILi64EEENSA_ILi128EEESG_EEENS_10bfloat16_tENS5_IJlSB_lEEENS5_IJNS_12float_e4m3_tEEEESJ_NS4_8TiledMMAINS4_8MMA_AtomIJNS4_4SM904GMMA28MMA_64x128x16_F32BF16BF16_RSILNSP_5MajorE0ELSR_0ELNSP_7ScaleInE1ELSS_1EEEEEENS4_6LayoutISC_NS5_IJNSA_ILi0EEESW_SW_EEEEENS5_IJNS4_10UnderscoreESZ_SZ_EEEEENS4_13SM90_TMA_LOADENS4_14ComposedLayoutINS4_7SwizzleILi3ELi4ELi3EEENS4_18smem_ptr_flag_bitsILi16EEENSV_INS5_IJNSA_ILi8EEESF_EEENS5_IJSF_SB_EEEEEEEvNS4_8identityES12_NS13_IS15_NS16_ILi8EEENSV_INS5_IJS18_SG_EEENS5_IJSG_SB_EEEEEEENS4_9Copy_AtomIJNS4_39AutoVectorizingCopyWithAssumedAlignmentILi128EEESK_EEES1D_EENS_8epilogue10collective6detail29Sm90TmaWarpSpecializedAdapterINS1P_15DefaultEpilogueISI_SJ_SJ_NS1O_6thread17LinearCombinationISI_Li1EffLNS1T_9ScaleType4KindE0ELNS_15FloatRoundStyleE2ESI_EENS1_15EpilogueDefaultEEEEEvvEEEEvNT_6ParamsE,"a",@progbits
	.sectionflags	@""
	.align	4
.nv.constant0._ZN7cutlass13device_kernelINS_4gemm6kernel13GemmUniversalIN4cute5tupleIJiiiiEEENS1_10collective13CollectiveMmaINS1_49MainloopSm90TmaGmmaRmemAWarpSpecializedMixedInputILi5ENS5_IJNS4_1CILi1EEESB_SB_EEENS1_32KernelTmaWarpSpecializedPingpongEEENS5_IJNSA_ILi64EEENSA_ILi128EEESG_EEENS_10bfloat16_tENS5_IJlSB_lEEENS5_IJNS_12float_e4m3_tEEEESJ_NS4_8TiledMMAINS4_8MMA_AtomIJNS4_4SM904GMMA28MMA_64x128x16_F32BF16BF16_RSILNSP_5MajorE0ELSR_0ELNSP_7ScaleInE1ELSS_1EEEEEENS4_6LayoutISC_NS5_IJNSA_ILi0EEESW_SW_EEEEENS5_IJNS4_10UnderscoreESZ_SZ_EEEEENS4_13SM90_TMA_LOADENS4_14ComposedLayoutINS4_7SwizzleILi3ELi4ELi3EEENS4_18smem_ptr_flag_bitsILi16EEENSV_INS5_IJNSA_ILi8EEESF_EEENS5_IJSF_SB_EEEEEEEvNS4_8identityES12_NS13_IS15_NS16_ILi8EEENSV_INS5_IJS18_SG_EEENS5_IJSG_SB_EEEEEEENS4_9Copy_AtomIJNS4_39AutoVectorizingCopyWithAssumedAlignmentILi128EEESK_EEES1D_EENS_8epilogue10collective6detail29Sm90TmaWarpSpecializedAdapterINS1P_15DefaultEpilogueISI_SJ_SJ_NS1O_6thread17LinearCombinationISI_Li1EffLNS1T_9ScaleType4KindE0ELNS_15FloatRoundStyleE2ESI_EENS1_15EpilogueDefaultEEEEEvvEEEEvNT_6ParamsE:
	.zero		2176


//--------------------- SYMBOLS --------------------------

	.type		.nv.reservedSmem.offset0,@object
	.size		.nv.reservedSmem.offset0,0x4
	.type		__assertfail,@function
